	.target	sm_100a

	.elftype	@"ET_EXEC"


//--------------------- .note.nv.tkinfo           --------------------------
	.section	.note.nv.tkinfo,"",@"SHT_NOTE"
	.sectionflags	@"SHF_NOTE_NV_TKINFO"
	.tkinfo
        /*0018*/ 	.word	0x00000002
        /*0030*/ 	.string	""
        /*0030*/ 	.string	"ptxas"
        /*0030*/ 	.string	"Cuda compilation tools, release 13.0, V13.0.88"
        /*0030*/ 	.string	"Build cuda_13.0.r13.0/compiler.36424714_0"
        /*0030*/ 	.string	"-arch sm_100a -m 64 "



//--------------------- .note.nv.cuinfo           --------------------------
	.section	.note.nv.cuinfo,"",@"SHT_NOTE"
	.sectionflags	@"SHF_NOTE_NV_CUINFO"
        /*0018*/ 	.short	0x0002
        /*001a*/ 	.short	0x0064
        /*001c*/ 	.short	0x0082
	.zero		2


//--------------------- .nv.info                  --------------------------
	.section	.nv.info,"",@"SHT_CUDA_INFO"
	.align	4


	//----- nvinfo : EIATTR_REGCOUNT
	.align		4
        /*0000*/ 	.byte	0x04, 0x2f
        /*0002*/ 	.short	(.L_19 - .L_18)
	.align		4
.L_18:
        /*0004*/ 	.word	index@(_ZN7cutlass13device_kernelINS_4gemm6kernel13GemmUniversalIN4cute5tupleIJiiiiEEENS1_10collective13CollectiveMmaINS1_35MainloopSm100TmaUmmaWarpSpecializedILi5ELi2ELi4ENS5_IJNS4_1CILi2EEESB_NSA_ILi1EEEEEEEENS5_IJNSA_ILi64EEESF_SF_EEENS_12float_e5m2_tENS5_IJlSC_lEEESH_SI_NS4_8TiledMMAINS4_8MMA_AtomIJNS4_10MMA_TraitsINS4_19SM100_MMA_F8F6F4_SSEJSH_SH_fSF_SF_NS4_17integral_constantINS4_4UMMA5MajorELSP_0EEESQ_NSN_INSO_7ScaleInELSR_0EEESS_EEEEEENS4_6LayoutINS5_IJSC_SC_SC_EEENS5_IJNSA_ILi0EEESX_SX_EEEEENS5_IJNS4_10UnderscoreES10_S10_EEEEENS4_23SM90_TMA_LOAD_MULTICASTENS4_14ComposedLayoutINS4_7SwizzleILi2ELi4ELi3EEENS4_18smem_ptr_flag_bitsILi8EEENSV_INS5_IJNSA_ILi8EEESF_EEENS5_IJSF_SC_EEEEEEEvNS4_8identityES13_S1D_vS1E_EENS_8epilogue10collective18CollectiveEpilogueINS1G_23Sm100TmaWarpSpecializedILi1ELi1ELi32ELb0ELb0EEEJSG_NS5_IJNSV_ISF_SC_EES1L_EEESH_SI_SH_SI_NS1G_6fusion15FusionCallbacksIS1K_NS1N_17LinearCombinationISH_fSH_fLNS_15FloatRoundStyleE2EEESG_S1M_JEEENS4_5SM1004TMEM4LOAD26SM100_TMEM_LOAD_16dp32b32xENS4_13SM90_TMA_LOADES1D_NS4_39AutoVectorizingCopyWithAssumedAlignmentILi128EEENS4_14SM90_TMA_STOREES1D_S1Z_S1Z_EEEvvEEEEvNT_6ParamsE)
        /*0008*/ 	.word	0x00000059


	//----- nvinfo : EIATTR_FRAME_SIZE
	.align		4
.L_19:
        /*000c*/ 	.byte	0x04, 0x11
        /*000e*/ 	.short	(.L_21 - .L_20)
	.align		4
.L_20:
        /*0010*/ 	.word	index@($__internal_2_$__cuda_sm10x_tcgen05_guardrail_trap_unallocated_columns_being_dealloced)
        /*0014*/ 	.word	0x00000000


	//----- nvinfo : EIATTR_FRAME_SIZE
	.align		4
.L_21:
        /*0018*/ 	.byte	0x04, 0x11
        /*001a*/ 	.short	(.L_23 - .L_22)
	.align		4
.L_22:
        /*001c*/ 	.word	index@($__internal_1_$__cuda_sm10x_tcgen05_guardrail_trap_phase_invalid_during_alloc)
        /*0020*/ 	.word	0x00000000


	//----- nvinfo : EIATTR_FRAME_SIZE
	.align		4
.L_23:
        /*0024*/ 	.byte	0x04, 0x11
        /*0026*/ 	.short	(.L_25 - .L_24)
	.align		4
.L_24:
        /*0028*/ 	.word	index@($__internal_0_$__cuda_sm10x_tcgen05_guardrail_trap_col_being_dealloced_not_returned_by_alloc)
        /*002c*/ 	.word	0x00000000


	//----- nvinfo : EIATTR_FRAME_SIZE
	.align		4
.L_25:
        /*0030*/ 	.byte	0x04, 0x11
        /*0032*/ 	.short	(.L_27 - .L_26)
	.align		4
.L_26:
        /*0034*/ 	.word	index@(_ZN7cutlass13device_kernelINS_4gemm6kernel13GemmUniversalIN4cute5tupleIJiiiiEEENS1_10collective13CollectiveMmaINS1_35MainloopSm100TmaUmmaWarpSpecializedILi5ELi2ELi4ENS5_IJNS4_1CILi2EEESB_NSA_ILi1EEEEEEEENS5_IJNSA_ILi64EEESF_SF_EEENS_12float_e5m2_tENS5_IJlSC_lEEESH_SI_NS4_8TiledMMAINS4_8MMA_AtomIJNS4_10MMA_TraitsINS4_19SM100_MMA_F8F6F4_SSEJSH_SH_fSF_SF_NS4_17integral_constantINS4_4UMMA5MajorELSP_0EEESQ_NSN_INSO_7ScaleInELSR_0EEESS_EEEEEENS4_6LayoutINS5_IJSC_SC_SC_EEENS5_IJNSA_ILi0EEESX_SX_EEEEENS5_IJNS4_10UnderscoreES10_S10_EEEEENS4_23SM90_TMA_LOAD_MULTICASTENS4_14ComposedLayoutINS4_7SwizzleILi2ELi4ELi3EEENS4_18smem_ptr_flag_bitsILi8EEENSV_INS5_IJNSA_ILi8EEESF_EEENS5_IJSF_SC_EEEEEEEvNS4_8identityES13_S1D_vS1E_EENS_8epilogue10collective18CollectiveEpilogueINS1G_23Sm100TmaWarpSpecializedILi1ELi1ELi32ELb0ELb0EEEJSG_NS5_IJNSV_ISF_SC_EES1L_EEESH_SI_SH_SI_NS1G_6fusion15FusionCallbacksIS1K_NS1N_17LinearCombinationISH_fSH_fLNS_15FloatRoundStyleE2EEESG_S1M_JEEENS4_5SM1004TMEM4LOAD26SM100_TMEM_LOAD_16dp32b32xENS4_13SM90_TMA_LOADES1D_NS4_39AutoVectorizingCopyWithAssumedAlignmentILi128EEENS4_14SM90_TMA_STOREES1D_S1Z_S1Z_EEEvvEEEEvNT_6ParamsE)
        /*0038*/ 	.word	0x00000000


	//----- nvinfo : EIATTR_MIN_STACK_SIZE
	.align		4
.L_27:
        /*003c*/ 	.byte	0x04, 0x12
        /*003e*/ 	.short	(.L_29 - .L_28)
	.align		4
.L_28:
        /*0040*/ 	.word	index@(_ZN7cutlass13device_kernelINS_4gemm6kernel13GemmUniversalIN4cute5tupleIJiiiiEEENS1_10collective13CollectiveMmaINS1_35MainloopSm100TmaUmmaWarpSpecializedILi5ELi2ELi4ENS5_IJNS4_1CILi2EEESB_NSA_ILi1EEEEEEEENS5_IJNSA_ILi64EEESF_SF_EEENS_12float_e5m2_tENS5_IJlSC_lEEESH_SI_NS4_8TiledMMAINS4_8MMA_AtomIJNS4_10MMA_TraitsINS4_19SM100_MMA_F8F6F4_SSEJSH_SH_fSF_SF_NS4_17integral_constantINS4_4UMMA5MajorELSP_0EEESQ_NSN_INSO_7ScaleInELSR_0EEESS_EEEEEENS4_6LayoutINS5_IJSC_SC_SC_EEENS5_IJNSA_ILi0EEESX_SX_EEEEENS5_IJNS4_10UnderscoreES10_S10_EEEEENS4_23SM90_TMA_LOAD_MULTICASTENS4_14ComposedLayoutINS4_7SwizzleILi2ELi4ELi3EEENS4_18smem_ptr_flag_bitsILi8EEENSV_INS5_IJNSA_ILi8EEESF_EEENS5_IJSF_SC_EEEEEEEvNS4_8identityES13_S1D_vS1E_EENS_8epilogue10collective18CollectiveEpilogueINS1G_23Sm100TmaWarpSpecializedILi1ELi1ELi32ELb0ELb0EEEJSG_NS5_IJNSV_ISF_SC_EES1L_EEESH_SI_SH_SI_NS1G_6fusion15FusionCallbacksIS1K_NS1N_17LinearCombinationISH_fSH_fLNS_15FloatRoundStyleE2EEESG_S1M_JEEENS4_5SM1004TMEM4LOAD26SM100_TMEM_LOAD_16dp32b32xENS4_13SM90_TMA_LOADES1D_NS4_39AutoVectorizingCopyWithAssumedAlignmentILi128EEENS4_14SM90_TMA_STOREES1D_S1Z_S1Z_EEEvvEEEEvNT_6ParamsE)
        /*0044*/ 	.word	0x00000000
.L_29:


//--------------------- .nv.compat                --------------------------
	.section	.nv.compat,"",@"SHT_CUDA_COMPAT_INFO"
	.align	4
        /*0000*/ 	.byte	0x02, 0x09, 0x01, 0x00, 0x02, 0x02, 0x02, 0x00, 0x02, 0x05, 0x05, 0x00, 0x03, 0x07, 0x01, 0x01
        /*0010*/ 	.byte	0x02, 0x03, 0x01, 0x00, 0x02, 0x06, 0x01, 0x00, 0x04, 0x0b, 0x08, 0x00, 0x09, 0x00, 0x00, 0x00
        /*0020*/ 	.byte	0x00, 0x00, 0x00, 0x00


//--------------------- .nv.info._ZN7cutlass13device_kernelINS_4gemm6kernel13GemmUniversalIN4cute5tupleIJiiiiEEENS1_10collective13CollectiveMmaINS1_35MainloopSm100TmaUmmaWarpSpecializedILi5ELi2ELi4ENS5_IJNS4_1CILi2EEESB_NSA_ILi1EEEEEEEENS5_IJNSA_ILi64EEESF_SF_EEENS_12float_e5m2_tENS5_IJlSC_lEEESH_SI_NS4_8TiledMMAINS4_8MMA_AtomIJNS4_10MMA_TraitsINS4_19SM100_MMA_F8F6F4_SSEJSH_SH_fSF_SF_NS4_17integral_constantINS4_4UMMA5MajorELSP_0EEESQ_NSN_INSO_7ScaleInELSR_0EEESS_EEEEEENS4_6LayoutINS5_IJSC_SC_SC_EEENS5_IJNSA_ILi0EEESX_SX_EEEEENS5_IJNS4_10UnderscoreES10_S10_EEEEENS4_23SM90_TMA_LOAD_MULTICASTENS4_14ComposedLayoutINS4_7SwizzleILi2ELi4ELi3EEENS4_18smem_ptr_flag_bitsILi8EEENSV_INS5_IJNSA_ILi8EEESF_EEENS5_IJSF_SC_EEEEEEEvNS4_8identityES13_S1D_vS1E_EENS_8epilogue10collective18CollectiveEpilogueINS1G_23Sm100TmaWarpSpecializedILi1ELi1ELi32ELb0ELb0EEEJSG_NS5_IJNSV_ISF_SC_EES1L_EEESH_SI_SH_SI_NS1G_6fusion15FusionCallbacksIS1K_NS1N_17LinearCombinationISH_fSH_fLNS_15FloatRoundStyleE2EEESG_S1M_JEEENS4_5SM1004TMEM4LOAD26SM100_TMEM_LOAD_16dp32b32xENS4_13SM90_TMA_LOADES1D_NS4_39AutoVectorizingCopyWithAssumedAlignmentILi128EEENS4_14SM90_TMA_STOREES1D_S1Z_S1Z_EEEvvEEEEvNT_6ParamsE --------------------------
	.section	.nv.info._ZN7cutlass13device_kernelINS_4gemm6kernel13GemmUniversalIN4cute5tupleIJiiiiEEENS1_10collective13CollectiveMmaINS1_35MainloopSm100TmaUmmaWarpSpecializedILi5ELi2ELi4ENS5_IJNS4_1CILi2EEESB_NSA_ILi1EEEEEEEENS5_IJNSA_ILi64EEESF_SF_EEENS_12float_e5m2_tENS5_IJlSC_lEEESH_SI_NS4_8TiledMMAINS4_8MMA_AtomIJNS4_10MMA_TraitsINS4_19SM100_MMA_F8F6F4_SSEJSH_SH_fSF_SF_NS4_17integral_constantINS4_4UMMA5MajorELSP_0EEESQ_NSN_INSO_7ScaleInELSR_0EEESS_EEEEEENS4_6LayoutINS5_IJSC_SC_SC_EEENS5_IJNSA_ILi0EEESX_SX_EEEEENS5_IJNS4_10UnderscoreES10_S10_EEEEENS4_23SM90_TMA_LOAD_MULTICASTENS4_14ComposedLayoutINS4_7SwizzleILi2ELi4ELi3EEENS4_18smem_ptr_flag_bitsILi8EEENSV_INS5_IJNSA_ILi8EEESF_EEENS5_IJSF_SC_EEEEEEEvNS4_8identityES13_S1D_vS1E_EENS_8epilogue10collective18CollectiveEpilogueINS1G_23Sm100TmaWarpSpecializedILi1ELi1ELi32ELb0ELb0EEEJSG_NS5_IJNSV_ISF_SC_EES1L_EEESH_SI_SH_SI_NS1G_6fusion15FusionCallbacksIS1K_NS1N_17LinearCombinationISH_fSH_fLNS_15FloatRoundStyleE2EEESG_S1M_JEEENS4_5SM1004TMEM4LOAD26SM100_TMEM_LOAD_16dp32b32xENS4_13SM90_TMA_LOADES1D_NS4_39AutoVectorizingCopyWithAssumedAlignmentILi128EEENS4_14SM90_TMA_STOREES1D_S1Z_S1Z_EEEvvEEEEvNT_6ParamsE,"",@"SHT_CUDA_INFO"
	.sectionflags	@""
	.align	4


	//----- nvinfo : EIATTR_CUDA_API_VERSION
	.align		4
        /*0000*/ 	.byte	0x04, 0x37
        /*0002*/ 	.short	(.L_31 - .L_30)
.L_30:
        /*0004*/ 	.word	0x00000082


	//----- nvinfo : EIATTR_KPARAM_INFO
	.align		4
.L_31:
        /*0008*/ 	.byte	0x04, 0x17
        /*000a*/ 	.short	(.L_33 - .L_32)
.L_32:
        /*000c*/ 	.word	0x00000000
        /*0010*/ 	.short	0x0000
        /*0012*/ 	.short	0x0000
        /*0014*/ 	.byte	0x00, 0xf0, 0x01, 0x20


	//----- nvinfo : EIATTR_AT_ENTRY_FRAGMENTS
	.align		4
.L_33:
        /*0018*/ 	.byte	0x04, 0x4f
        /*001a*/ 	.short	(.L_35 - .L_34)


	//   ....[0]....
.L_34:
        /*001c*/ 	.word	0x00000006


	//----- nvinfo : EIATTR_RESERVED_SMEM_USED
	.align		4
.L_35:
        /*0020*/ 	.byte	0x01, 0x41
	.zero		2


	//----- nvinfo : EIATTR_SPARSE_MMA_MASK
	.align		4
        /*0024*/ 	.byte	0x03, 0x50
        /*0026*/ 	.short	0x0000


	//----- nvinfo : EIATTR_TCGEN05_1CTA_USED
	.align		4
        /*0028*/ 	.byte	0x01, 0x51
	.zero		2


	//----- nvinfo : EIATTR_MAXREG_COUNT
	.align		4
        /*002c*/ 	.byte	0x03, 0x1b
        /*002e*/ 	.short	0x00ff


	//----- nvinfo : EIATTR_NUM_BARRIERS
	.align		4
        /*0030*/ 	.byte	0x02, 0x4c
        /*0032*/ 	.byte	0x07
	.zero		1


	//----- nvinfo : EIATTR_EXTERNS
	.align		4
        /*0034*/ 	.byte	0x04, 0x0f
        /*0036*/ 	.short	(.L_37 - .L_36)


	//   ....[0]....
	.align		4
.L_36:
        /*0038*/ 	.word	index@(__assertfail)


	//----- nvinfo : EIATTR_MERCURY_ISA_VERSION
	.align		4
.L_37:
        /*003c*/ 	.byte	0x03, 0x5f
        /*003e*/ 	.short	0x0101


	//----- nvinfo : EIATTR_INT_WARP_WIDE_INSTR_OFFSETS
	.align		4
        /*0040*/ 	.byte	0x04, 0x31
        /*0042*/ 	.short	(.L_39 - .L_38)


	//   ....[0]....
.L_38:
        /*0044*/ 	.word	0x00003d90


	//   ....[1]....
        /*0048*/ 	.word	0x00003dc0


	//   ....[2]....
        /*004c*/ 	.word	0x00003de0


	//   ....[3]....
        /*0050*/ 	.word	0x00004910


	//   ....[4]....
        /*0054*/ 	.word	0x000049c0


	//----- nvinfo : EIATTR_COOP_GROUP_MASK_REGIDS
	.align		4
.L_39:
        /*0058*/ 	.byte	0x04, 0x29
        /*005a*/ 	.short	(.L_41 - .L_40)


	//   ....[0]....
.L_40:
        /*005c*/ 	.word	0xffffffff


	//   ....[1]....
        /*0060*/ 	.word	0xffffffff


	//   ....[2]....
        /*0064*/ 	.word	0xffffffff


	//   ....[3]....
        /*0068*/ 	.word	0xffffffff


	//   ....[4]....
        /*006c*/ 	.word	0xffffffff


	//   ....[5]....
        /*0070*/ 	.word	0xffffffff


	//   ....[6]....
        /*0074*/ 	.word	0xffffffff


	//   ....[7]....
        /*0078*/ 	.word	0xffffffff


	//   ....[8]....
        /*007c*/ 	.word	0xffffffff


	//   ....[9]....
        /*0080*/ 	.word	0xffffffff


	//   ....[10]....
        /*0084*/ 	.word	0xffffffff


	//   ....[11]....
        /*0088*/ 	.word	0xffffffff


	//   ....[12]....
        /*008c*/ 	.word	0xffffffff


	//   ....[13]....
        /*0090*/ 	.word	0xffffffff


	//----- nvinfo : EIATTR_COOP_GROUP_INSTR_OFFSETS
	.align		4
.L_41:
        /*0094*/ 	.byte	0x04, 0x28
        /*0096*/ 	.short	(.L_43 - .L_42)


	//   ....[0]....
.L_42:
        /*0098*/ 	.word	0x00000080


	//   ....[1]....
        /*009c*/ 	.word	0x000004e0


	//   ....[2]....
        /*00a0*/ 	.word	0x000006b0


	//   ....[3]....
        /*00a4*/ 	.word	0x000007f0


	//   ....[4]....
        /*00a8*/ 	.word	0x000008f0


	//   ....[5]....
        /*00ac*/ 	.word	0x00000a60


	//   ....[6]....
        /*00b0*/ 	.word	0x00000c00


	//   ....[7]....
        /*00b4*/ 	.word	0x00000db0


	//   ....[8]....
        /*00b8*/ 	.word	0x00002130


	//   ....[9]....
        /*00bc*/ 	.word	0x00003060


	//   ....[10]....
        /*00c0*/ 	.word	0x00003270


	//   ....[11]....
        /*00c4*/ 	.word	0x000032a0


	//   ....[12]....
        /*00c8*/ 	.word	0x00003c70


	//   ....[13]....
        /*00cc*/ 	.word	0x00003ea0


	//----- nvinfo : EIATTR_VRC_CTA_INIT_COUNT
	.align		4
.L_43:
        /*00d0*/ 	.byte	0x02, 0x4a
        /*00d2*/ 	.byte	0x80
	.zero		1


	//----- nvinfo : EIATTR_SYSCALL_OFFSETS
	.align		4
        /*00d4*/ 	.byte	0x04, 0x46
        /*00d6*/ 	.short	(.L_45 - .L_44)


	//   ....[0]....
.L_44:
        /*00d8*/ 	.word	0x00005530


	//   ....[1]....
        /*00dc*/ 	.word	0x00005670


	//   ....[2]....
        /*00e0*/ 	.word	0x00005df0


	//----- nvinfo : EIATTR_MBARRIER_INSTR_OFFSETS
	.align		4
.L_45:
        /*00e4*/ 	.byte	0x04, 0x39
        /*00e6*/ 	.short	(.L_47 - .L_46)


	//   ....[0]....
.L_46:
        /*00e8*/ 	.word	0x00000600
        /*00ec*/ 	.word	0x000000ff
        /*00f0*/ 	.word	0x00000000
        /*00f4*/ 	.short	0x0100
        /*00f6*/ 	.byte	0x04
	.zero		1


	//   ....[1]....
        /*00f8*/ 	.word	0x00000610
        /*00fc*/ 	.word	0x000000ff
        /*0100*/ 	.word	0x00000028
        /*0104*/ 	.short	0x0100
        /*0106*/ 	.byte	0x04
	.zero		1


	//   ....[2]....
        /*0108*/ 	.word	0x00000620
        /*010c*/ 	.word	0x000000ff
        /*0110*/ 	.word	0x00000008
        /*0114*/ 	.short	0x0100
        /*0116*/ 	.byte	0x04
	.zero		1


	//   ....[3]....
        /*0118*/ 	.word	0x00000630
        /*011c*/ 	.word	0x000000ff
        /*0120*/ 	.word	0x00000030
        /*0124*/ 	.short	0x0100
        /*0126*/ 	.byte	0x04
	.zero		1


	//   ....[4]....
        /*0128*/ 	.word	0x00000640
        /*012c*/ 	.word	0x000000ff
        /*0130*/ 	.word	0x00000010
        /*0134*/ 	.short	0x0100
        /*0136*/ 	.byte	0x04
	.zero		1


	//   ....[5]....
        /*0138*/ 	.word	0x00000650
        /*013c*/ 	.word	0x000000ff
        /*0140*/ 	.word	0x00000038
        /*0144*/ 	.short	0x0100
        /*0146*/ 	.byte	0x04
	.zero		1


	//   ....[6]....
        /*0148*/ 	.word	0x00000660
        /*014c*/ 	.word	0x000000ff
        /*0150*/ 	.word	0x00000018
        /*0154*/ 	.short	0x0100
        /*0156*/ 	.byte	0x04
	.zero		1


	//   ....[7]....
        /*0158*/ 	.word	0x00000670
        /*015c*/ 	.word	0x000000ff
        /*0160*/ 	.word	0x00000040
        /*0164*/ 	.short	0x0100
        /*0166*/ 	.byte	0x04
	.zero		1


	//   ....[8]....
        /*0168*/ 	.word	0x00000680
        /*016c*/ 	.word	0x000000ff
        /*0170*/ 	.word	0x00000020
        /*0174*/ 	.short	0x0100
        /*0176*/ 	.byte	0x04
	.zero		1


	//   ....[9]....
        /*0178*/ 	.word	0x00000690
        /*017c*/ 	.word	0x000000ff
        /*0180*/ 	.word	0x00000048
        /*0184*/ 	.short	0x0100
        /*0186*/ 	.byte	0x04
	.zero		1


	//   ....[10]....
        /*0188*/ 	.word	0x000007c0
        /*018c*/ 	.word	0x000000ff
        /*0190*/ 	.word	0x00000050
        /*0194*/ 	.short	0x0100
        /*0196*/ 	.byte	0x04
	.zero		1


	//   ....[11]....
        /*0198*/ 	.word	0x000007d0
        /*019c*/ 	.word	0x000000ff
        /*01a0*/ 	.word	0x00000058
        /*01a4*/ 	.short	0x0100
        /*01a6*/ 	.byte	0x04
	.zero		1


	//   ....[12]....
        /*01a8*/ 	.word	0x000008c0
        /*01ac*/ 	.word	0x000000ff
        /*01b0*/ 	.word	0x00000060
        /*01b4*/ 	.short	0x0100
        /*01b6*/ 	.byte	0x06
	.zero		1


	//   ....[13]....
        /*01b8*/ 	.word	0x000008d0
        /*01bc*/ 	.word	0x000000ff
        /*01c0*/ 	.word	0x00000068
        /*01c4*/ 	.short	0x0100
        /*01c6*/ 	.byte	0x06
	.zero		1


	//   ....[14]....
        /*01c8*/ 	.word	0x00000a10
        /*01cc*/ 	.word	0x000000ff
        /*01d0*/ 	.word	0x00000070
        /*01d4*/ 	.short	0x0100
        /*01d6*/ 	.byte	0x06
	.zero		1


	//   ....[15]....
        /*01d8*/ 	.word	0x00000a20
        /*01dc*/ 	.word	0x000000ff
        /*01e0*/ 	.word	0x00000080
        /*01e4*/ 	.short	0x0100
        /*01e6*/ 	.byte	0x06
	.zero		1


	//   ....[16]....
        /*01e8*/ 	.word	0x00000a30
        /*01ec*/ 	.word	0x000000ff
        /*01f0*/ 	.word	0x00000078
        /*01f4*/ 	.short	0x0100
        /*01f6*/ 	.byte	0x06
	.zero		1


	//   ....[17]....
        /*01f8*/ 	.word	0x00000a40
        /*01fc*/ 	.word	0x000000ff
        /*0200*/ 	.word	0x00000088
        /*0204*/ 	.short	0x0100
        /*0206*/ 	.byte	0x06
	.zero		1


	//   ....[18]....
        /*0208*/ 	.word	0x00000b70
        /*020c*/ 	.word	0x000000ff
        /*0210*/ 	.word	0x00000090
        /*0214*/ 	.short	0x0100
        /*0216*/ 	.byte	0x04
	.zero		1


	//   ....[19]....
        /*0218*/ 	.word	0x00000b80
        /*021c*/ 	.word	0x000000ff
        /*0220*/ 	.word	0x000000b0
        /*0224*/ 	.short	0x0100
        /*0226*/ 	.byte	0x04
	.zero		1


	//   ....[20]....
        /*0228*/ 	.word	0x00000b90
        /*022c*/ 	.word	0x000000ff
        /*0230*/ 	.word	0x00000098
        /*0234*/ 	.short	0x0100
        /*0236*/ 	.byte	0x04
	.zero		1


	//   ....[21]....
        /*0238*/ 	.word	0x00000ba0
        /*023c*/ 	.word	0x000000ff
        /*0240*/ 	.word	0x000000b8
        /*0244*/ 	.short	0x0100
        /*0246*/ 	.byte	0x04
	.zero		1


	//   ....[22]....
        /*0248*/ 	.word	0x00000bb0
        /*024c*/ 	.word	0x000000ff
        /*0250*/ 	.word	0x000000a0
        /*0254*/ 	.short	0x0100
        /*0256*/ 	.byte	0x04
	.zero		1


	//   ....[23]....
        /*0258*/ 	.word	0x00000bc0
        /*025c*/ 	.word	0x000000ff
        /*0260*/ 	.word	0x000000c0
        /*0264*/ 	.short	0x0100
        /*0266*/ 	.byte	0x04
	.zero		1


	//   ....[24]....
        /*0268*/ 	.word	0x00000bd0
        /*026c*/ 	.word	0x000000ff
        /*0270*/ 	.word	0x000000a8
        /*0274*/ 	.short	0x0100
        /*0276*/ 	.byte	0x04
	.zero		1


	//   ....[25]....
        /*0278*/ 	.word	0x00000be0
        /*027c*/ 	.word	0x000000ff
        /*0280*/ 	.word	0x000000c8
        /*0284*/ 	.short	0x0100
        /*0286*/ 	.byte	0x04
	.zero		1


	//   ....[26]....
        /*0288*/ 	.word	0x00000cd0
        /*028c*/ 	.word	0x000000ff
        /*0290*/ 	.word	0x000000d0
        /*0294*/ 	.short	0x0100
        /*0296*/ 	.byte	0x04
	.zero		1


	//   ....[27]....
        /*0298*/ 	.word	0x00000ce0
        /*029c*/ 	.word	0x000000ff
        /*02a0*/ 	.word	0x000000e0
        /*02a4*/ 	.short	0x0100
        /*02a6*/ 	.byte	0x04
	.zero		1


	//   ....[28]....
        /*02a8*/ 	.word	0x00000cf0
        /*02ac*/ 	.word	0x000000ff
        /*02b0*/ 	.word	0x000000d8
        /*02b4*/ 	.short	0x0100
        /*02b6*/ 	.byte	0x04
	.zero		1


	//   ....[29]....
        /*02b8*/ 	.word	0x00000d00
        /*02bc*/ 	.word	0x000000ff
        /*02c0*/ 	.word	0x000000e8
        /*02c4*/ 	.short	0x0100
        /*02c6*/ 	.byte	0x04
	.zero		1


	//   ....[30]....
        /*02c8*/ 	.word	0x00001960
        /*02cc*/ 	.word	0x00000000
        /*02d0*/ 	.word	0x000000e0
        /*02d4*/ 	.short	0x010a
        /*02d6*/ 	.byte	0xff
	.zero		1


	//   ....[31]....
        /*02d8*/ 	.word	0x00001990
        /*02dc*/ 	.word	0x00000000
        /*02e0*/ 	.word	0x000000d0
        /*02e4*/ 	.short	0x0101
        /*02e6*/ 	.byte	0xff
	.zero		1


	//   ....[32]....
        /*02e8*/ 	.word	0x00001a70
        /*02ec*/ 	.word	0x000000ff
        /*02f0*/ 	.word	0x00000028
        /*02f4*/ 	.short	0x010a
        /*02f6*/ 	.byte	0x04
	.zero		1


	//   ....[33]....
        /*02f8*/ 	.word	0x00001af0
        /*02fc*/ 	.word	0x000000ff
        /*0300*/ 	.word	0x00000028
        /*0304*/ 	.short	0x010a
        /*0306*/ 	.byte	0x21
	.zero		1


	//   ....[34]....
        /*0308*/ 	.word	0x00001c80
        /*030c*/ 	.word	0x000000ff
        /*0310*/ 	.word	0x00000028
        /*0314*/ 	.short	0x010a
        /*0316*/ 	.byte	0x08
	.zero		1


	//   ....[35]....
        /*0318*/ 	.word	0x00001dc0
        /*031c*/ 	.word	0x000000ff
        /*0320*/ 	.word	0x00000068
        /*0324*/ 	.short	0x0101
        /*0326*/ 	.byte	0x06
	.zero		1


	//   ....[36]....
        /*0328*/ 	.word	0x00001de0
        /*032c*/ 	.word	0x000000ff
        /*0330*/ 	.word	0x00000028
        /*0334*/ 	.short	0x010a
        /*0336*/ 	.byte	0x04
	.zero		1


	//   ....[37]....
        /*0338*/ 	.word	0x00001e60
        /*033c*/ 	.word	0x000000ff
        /*0340*/ 	.word	0x00000028
        /*0344*/ 	.short	0x010a
        /*0346*/ 	.byte	0x11
	.zero		1


	//   ....[38]....
        /*0348*/ 	.word	0x00001ff0
        /*034c*/ 	.word	0x000000ff
        /*0350*/ 	.word	0x00000028
        /*0354*/ 	.short	0x010a
        /*0356*/ 	.byte	0x07
	.zero		1


	//   ....[39]....
        /*0358*/ 	.word	0x00002160
        /*035c*/ 	.word	0x00000003
        /*0360*/ 	.word	0x00000070
        /*0364*/ 	.short	0x010a
        /*0366*/ 	.byte	0xff
	.zero		1


	//   ....[40]....
        /*0368*/ 	.word	0x000022b0
        /*036c*/ 	.word	0x00000000
        /*0370*/ 	.word	0x00000000
        /*0374*/ 	.short	0x0101
        /*0376*/ 	.byte	0xff
	.zero		1


	//   ....[41]....
        /*0378*/ 	.word	0x00002850
        /*037c*/ 	.word	0x000000ff
        /*0380*/ 	.word	0x00000000
        /*0384*/ 	.short	0x010a
        /*0386*/ 	.byte	0x04
	.zero		1


	//   ....[42]....
        /*0388*/ 	.word	0x000028e0
        /*038c*/ 	.word	0x000000ff
        /*0390*/ 	.word	0x00000000
        /*0394*/ 	.short	0x010a
        /*0396*/ 	.byte	0x05
	.zero		1


	//   ....[43]....
        /*0398*/ 	.word	0x00002970
        /*039c*/ 	.word	0x000000ff
        /*03a0*/ 	.word	0x00000000
        /*03a4*/ 	.short	0x010a
        /*03a6*/ 	.byte	0x05
	.zero		1


	//   ....[44]....
        /*03a8*/ 	.word	0x00002a00
        /*03ac*/ 	.word	0x000000ff
        /*03b0*/ 	.word	0x00000000
        /*03b4*/ 	.short	0x010a
        /*03b6*/ 	.byte	0x05
	.zero		1


	//   ....[45]....
        /*03b8*/ 	.word	0x00002aa0
        /*03bc*/ 	.word	0x00000000
        /*03c0*/ 	.word	0x00000000
        /*03c4*/ 	.short	0x010a
        /*03c6*/ 	.byte	0xff
	.zero		1


	//   ....[46]....
        /*03c8*/ 	.word	0x00002bc0
        /*03cc*/ 	.word	0x00000002
        /*03d0*/ 	.word	0x000000d0
        /*03d4*/ 	.short	0x010a
        /*03d6*/ 	.byte	0xff
	.zero		1


	//   ....[47]....
        /*03d8*/ 	.word	0x00002c30
        /*03dc*/ 	.word	0x00000002
        /*03e0*/ 	.word	0x00000000
        /*03e4*/ 	.short	0x0101
        /*03e6*/ 	.byte	0xff
	.zero		1


	//   ....[48]....
        /*03e8*/ 	.word	0x00002c50
        /*03ec*/ 	.word	0x000000ff
        /*03f0*/ 	.word	0x00000080
        /*03f4*/ 	.short	0x010a
        /*03f6*/ 	.byte	0x04
	.zero		1


	//   ....[49]....
        /*03f8*/ 	.word	0x00002d70
        /*03fc*/ 	.word	0x00000002
        /*0400*/ 	.word	0x00000070
        /*0404*/ 	.short	0x010a
        /*0406*/ 	.byte	0xff
	.zero		1


	//   ....[50]....
        /*0408*/ 	.word	0x00002e70
        /*040c*/ 	.word	0x00000002
        /*0410*/ 	.word	0x00000000
        /*0414*/ 	.short	0x0101
        /*0416*/ 	.byte	0xff
	.zero		1


	//   ....[51]....
        /*0418*/ 	.word	0x00002f00
        /*041c*/ 	.word	0x000000ff
        /*0420*/ 	.word	0x00000080
        /*0424*/ 	.short	0x0106
        /*0426*/ 	.byte	0x04
	.zero		1


	//   ....[52]....
        /*0428*/ 	.word	0x00002f20
        /*042c*/ 	.word	0x000000ff
        /*0430*/ 	.word	0x00000080
        /*0434*/ 	.short	0x010a
        /*0436*/ 	.byte	0x04
	.zero		1


	//   ....[53]....
        /*0438*/ 	.word	0x00002fb0
        /*043c*/ 	.word	0x000000ff
        /*0440*/ 	.word	0x00000080
        /*0444*/ 	.short	0x0106
        /*0446*/ 	.byte	0x07
	.zero		1


	//   ....[54]....
        /*0448*/ 	.word	0x00002ff0
        /*044c*/ 	.word	0x00000000
        /*0450*/ 	.word	0x00000080
        /*0454*/ 	.short	0x010a
        /*0456*/ 	.byte	0xff
	.zero		1


	//   ....[55]....
        /*0458*/ 	.word	0x00003500
        /*045c*/ 	.word	0x00000000
        /*0460*/ 	.word	0x00000070
        /*0464*/ 	.short	0x010a
        /*0466*/ 	.byte	0xff
	.zero		1


	//   ....[56]....
        /*0468*/ 	.word	0x00003600
        /*046c*/ 	.word	0x00000003
        /*0470*/ 	.word	0x00000000
        /*0474*/ 	.short	0x0101
        /*0476*/ 	.byte	0xff
	.zero		1


	//   ....[57]....
        /*0478*/ 	.word	0x00003610
        /*047c*/ 	.word	0x000000ff
        /*0480*/ 	.word	0x00000000
        /*0484*/ 	.short	0x010a
        /*0486*/ 	.byte	0x04
	.zero		1


	//   ....[58]....
        /*0488*/ 	.word	0x00003690
        /*048c*/ 	.word	0x000000ff
        /*0490*/ 	.word	0x000000b0
        /*0494*/ 	.short	0x010a
        /*0496*/ 	.byte	0x17
	.zero		1


	//   ....[59]....
        /*0498*/ 	.word	0x00003770
        /*049c*/ 	.word	0x000000ff
        /*04a0*/ 	.word	0x00000000
        /*04a4*/ 	.short	0x010a
        /*04a6*/ 	.byte	0x05
	.zero		1


	//   ....[60]....
        /*04a8*/ 	.word	0x000038b0
        /*04ac*/ 	.word	0x000000ff
        /*04b0*/ 	.word	0x00000000
        /*04b4*/ 	.short	0x010a
        /*04b6*/ 	.byte	0x04
	.zero		1


	//   ....[61]....
        /*04b8*/ 	.word	0x00003aa0
        /*04bc*/ 	.word	0x000000ff
        /*04c0*/ 	.word	0x00000000
        /*04c4*/ 	.short	0x010a
        /*04c6*/ 	.byte	0x04
	.zero		1


	//   ....[62]....
        /*04c8*/ 	.word	0x00003b30
        /*04cc*/ 	.word	0x000000ff
        /*04d0*/ 	.word	0x00000000
        /*04d4*/ 	.short	0x010a
        /*04d6*/ 	.byte	0x05
	.zero		1


	//   ....[63]....
        /*04d8*/ 	.word	0x00003bc0
        /*04dc*/ 	.word	0x000000ff
        /*04e0*/ 	.word	0x00000000
        /*04e4*/ 	.short	0x010a
        /*04e6*/ 	.byte	0x05
	.zero		1


	//   ....[64]....
        /*04e8*/ 	.word	0x00003c50
        /*04ec*/ 	.word	0x000000ff
        /*04f0*/ 	.word	0x00000000
        /*04f4*/ 	.short	0x010a
        /*04f6*/ 	.byte	0x04
	.zero		1


	//   ....[65]....
        /*04f8*/ 	.word	0x000040f0
        /*04fc*/ 	.word	0x00000007
        /*0500*/ 	.word	0x00000070
        /*0504*/ 	.short	0x010a
        /*0506*/ 	.byte	0xff
	.zero		1


	//   ....[66]....
        /*0508*/ 	.word	0x00004260
        /*050c*/ 	.word	0x00000000
        /*0510*/ 	.word	0x00000000
        /*0514*/ 	.short	0x0101
        /*0516*/ 	.byte	0xff
	.zero		1


	//   ....[67]....
        /*0518*/ 	.word	0x000046d0
        /*051c*/ 	.word	0x000000ff
        /*0520*/ 	.word	0x00000068
        /*0524*/ 	.short	0x010a
        /*0526*/ 	.byte	0x11
	.zero		1


	//   ....[68]....
        /*0528*/ 	.word	0x00004850
        /*052c*/ 	.word	0x000000ff
        /*0530*/ 	.word	0x00000058
        /*0534*/ 	.short	0x010a
        /*0536*/ 	.byte	0x11
	.zero		1


	//   ....[69]....
        /*0538*/ 	.word	0x00004a60
        /*053c*/ 	.word	0x000000ff
        /*0540*/ 	.word	0x00000050
        /*0544*/ 	.short	0x010b
        /*0546*/ 	.byte	0x11
	.zero		1


	//   ....[70]....
        /*0548*/ 	.word	0x00004a70
        /*054c*/ 	.word	0x000000ff
        /*0550*/ 	.word	0x00000000
        /*0554*/ 	.short	0x0101
        /*0556*/ 	.byte	0x30
	.zero		1


	//   ....[71]....
        /*0558*/ 	.word	0x00004ab0
        /*055c*/ 	.word	0x00000000
        /*0560*/ 	.word	0x00000058
        /*0564*/ 	.short	0x010a
        /*0566*/ 	.byte	0xff
	.zero		1


	//   ....[72]....
        /*0568*/ 	.word	0x00004df0
        /*056c*/ 	.word	0x00000003
        /*0570*/ 	.word	0x00000070
        /*0574*/ 	.short	0x010a
        /*0576*/ 	.byte	0xff
	.zero		1


	//   ....[73]....
        /*0578*/ 	.word	0x00004f70
        /*057c*/ 	.word	0x00000000
        /*0580*/ 	.word	0x00000000
        /*0584*/ 	.short	0x0101
        /*0586*/ 	.byte	0xff
	.zero		1


	//   ....[74]....
        /*0588*/ 	.word	0x000059d0
        /*058c*/ 	.word	0x000000ff
        /*0590*/ 	.word	0x00000050
        /*0594*/ 	.short	0x010a
        /*0596*/ 	.byte	0x2c
	.zero		1


	//   ....[75]....
        /*0598*/ 	.word	0x000059e0
        /*059c*/ 	.word	0x00000016
        /*05a0*/ 	.word	0x00000090
        /*05a4*/ 	.short	0x010a
        /*05a6*/ 	.byte	0xff
	.zero		1


	//   ....[76]....
        /*05a8*/ 	.word	0x00005b90
        /*05ac*/ 	.word	0x000000ff
        /*05b0*/ 	.word	0x00000050
        /*05b4*/ 	.short	0x010a
        /*05b6*/ 	.byte	0x2c
	.zero		1


	//   ....[77]....
        /*05b8*/ 	.word	0x00005c70
        /*05bc*/ 	.word	0x000000ff
        /*05c0*/ 	.word	0x00000000
        /*05c4*/ 	.short	0x0101
        /*05c6*/ 	.byte	0x04
	.zero		1


	//   ....[78]....
        /*05c8*/ 	.word	0x00005cd0
        /*05cc*/ 	.word	0x00000016
        /*05d0*/ 	.word	0x00000090
        /*05d4*/ 	.short	0x010a
        /*05d6*/ 	.byte	0xff
	.zero		1


	//   ....[79]....
        /*05d8*/ 	.word	0x00006040
        /*05dc*/ 	.word	0x000000ff
        /*05e0*/ 	.word	0x00000000
        /*05e4*/ 	.short	0x0101
        /*05e6*/ 	.byte	0x04
	.zero		1


	//   ....[80]....
        /*05e8*/ 	.word	0x00006920
        /*05ec*/ 	.word	0x00000000
        /*05f0*/ 	.word	0x000000e0
        /*05f4*/ 	.short	0x010a
        /*05f6*/ 	.byte	0xff
	.zero		1


	//   ....[81]....
        /*05f8*/ 	.word	0x00006980
        /*05fc*/ 	.word	0x00000000
        /*0600*/ 	.word	0x00000028
        /*0604*/ 	.short	0x010a
        /*0606*/ 	.byte	0xff
	.zero		1


	//   ....[82]....
        /*0608*/ 	.word	0x000069e0
        /*060c*/ 	.word	0x00000000
        /*0610*/ 	.word	0x00000028
        /*0614*/ 	.short	0x010a
        /*0616*/ 	.byte	0xff
	.zero		1


	//   ....[83]....
        /*0618*/ 	.word	0x00006a30
        /*061c*/ 	.word	0x00000003
        /*0620*/ 	.word	0x00000070
        /*0624*/ 	.short	0x010a
        /*0626*/ 	.byte	0xff
	.zero		1


	//   ....[84]....
        /*0628*/ 	.word	0x00006a90
        /*062c*/ 	.word	0x00000000
        /*0630*/ 	.word	0x00000000
        /*0634*/ 	.short	0x010a
        /*0636*/ 	.byte	0xff
	.zero		1


	//   ....[85]....
        /*0638*/ 	.word	0x00006af0
        /*063c*/ 	.word	0x00000000
        /*0640*/ 	.word	0x00000000
        /*0644*/ 	.short	0x010a
        /*0646*/ 	.byte	0xff
	.zero		1


	//   ....[86]....
        /*0648*/ 	.word	0x00006b50
        /*064c*/ 	.word	0x00000000
        /*0650*/ 	.word	0x00000000
        /*0654*/ 	.short	0x010a
        /*0656*/ 	.byte	0xff
	.zero		1


	//   ....[87]....
        /*0658*/ 	.word	0x00006bb0
        /*065c*/ 	.word	0x00000000
        /*0660*/ 	.word	0x00000000
        /*0664*/ 	.short	0x010a
        /*0666*/ 	.byte	0xff
	.zero		1


	//   ....[88]....
        /*0668*/ 	.word	0x00006c00
        /*066c*/ 	.word	0x00000002
        /*0670*/ 	.word	0x000000d0
        /*0674*/ 	.short	0x010a
        /*0676*/ 	.byte	0xff
	.zero		1


	//   ....[89]....
        /*0678*/ 	.word	0x00006c60
        /*067c*/ 	.word	0x00000002
        /*0680*/ 	.word	0x00000080
        /*0684*/ 	.short	0x010a
        /*0686*/ 	.byte	0xff
	.zero		1


	//   ....[90]....
        /*0688*/ 	.word	0x00006cb0
        /*068c*/ 	.word	0x00000002
        /*0690*/ 	.word	0x00000070
        /*0694*/ 	.short	0x010a
        /*0696*/ 	.byte	0xff
	.zero		1


	//   ....[91]....
        /*0698*/ 	.word	0x00006d10
        /*069c*/ 	.word	0x00000000
        /*06a0*/ 	.word	0x00000080
        /*06a4*/ 	.short	0x010a
        /*06a6*/ 	.byte	0xff
	.zero		1


	//   ....[92]....
        /*06a8*/ 	.word	0x00006d60
        /*06ac*/ 	.word	0x00000000
        /*06b0*/ 	.word	0x00000070
        /*06b4*/ 	.short	0x010a
        /*06b6*/ 	.byte	0xff
	.zero		1


	//   ....[93]....
        /*06b8*/ 	.word	0x00006dc0
        /*06bc*/ 	.word	0x00000002
        /*06c0*/ 	.word	0x000000b0
        /*06c4*/ 	.short	0x010a
        /*06c6*/ 	.byte	0xff
	.zero		1


	//   ....[94]....
        /*06c8*/ 	.word	0x00006e20
        /*06cc*/ 	.word	0x00000000
        /*06d0*/ 	.word	0x00000000
        /*06d4*/ 	.short	0x010a
        /*06d6*/ 	.byte	0xff
	.zero		1


	//   ....[95]....
        /*06d8*/ 	.word	0x00006e80
        /*06dc*/ 	.word	0x00000000
        /*06e0*/ 	.word	0x00000000
        /*06e4*/ 	.short	0x010a
        /*06e6*/ 	.byte	0xff
	.zero		1


	//   ....[96]....
        /*06e8*/ 	.word	0x00006ee0
        /*06ec*/ 	.word	0x00000000
        /*06f0*/ 	.word	0x00000000
        /*06f4*/ 	.short	0x010a
        /*06f6*/ 	.byte	0xff
	.zero		1


	//   ....[97]....
        /*06f8*/ 	.word	0x00006f40
        /*06fc*/ 	.word	0x00000000
        /*0700*/ 	.word	0x00000000
        /*0704*/ 	.short	0x010a
        /*0706*/ 	.byte	0xff
	.zero		1


	//   ....[98]....
        /*0708*/ 	.word	0x00006fa0
        /*070c*/ 	.word	0x00000000
        /*0710*/ 	.word	0x00000000
        /*0714*/ 	.short	0x010a
        /*0716*/ 	.byte	0xff
	.zero		1


	//   ....[99]....
        /*0718*/ 	.word	0x00006ff0
        /*071c*/ 	.word	0x00000007
        /*0720*/ 	.word	0x00000070
        /*0724*/ 	.short	0x010a
        /*0726*/ 	.byte	0xff
	.zero		1


	//   ....[100]....
        /*0728*/ 	.word	0x00007050
        /*072c*/ 	.word	0x00000000
        /*0730*/ 	.word	0x00000068
        /*0734*/ 	.short	0x010a
        /*0736*/ 	.byte	0xff
	.zero		1


	//   ....[101]....
        /*0738*/ 	.word	0x000070b0
        /*073c*/ 	.word	0x00000000
        /*0740*/ 	.word	0x00000058
        /*0744*/ 	.short	0x010a
        /*0746*/ 	.byte	0xff
	.zero		1


	//   ....[102]....
        /*0748*/ 	.word	0x00007100
        /*074c*/ 	.word	0x00000003
        /*0750*/ 	.word	0x00000070
        /*0754*/ 	.short	0x010a
        /*0756*/ 	.byte	0xff
	.zero		1


	//   ....[103]....
        /*0758*/ 	.word	0x00007160
        /*075c*/ 	.word	0x00000000
        /*0760*/ 	.word	0x00000050
        /*0764*/ 	.short	0x010a
        /*0766*/ 	.byte	0xff
	.zero		1


	//   ....[104]....
        /*0768*/ 	.word	0x000071b0
        /*076c*/ 	.word	0x00000016
        /*0770*/ 	.word	0x00000090
        /*0774*/ 	.short	0x010a
        /*0776*/ 	.byte	0xff
	.zero		1


	//----- nvinfo : EIATTR_NUM_MBARRIERS
	.align		4
.L_47:
        /*0778*/ 	.byte	0x03, 0x38
        /*077a*/ 	.short	0x001e


	//----- nvinfo : EIATTR_EXIT_INSTR_OFFSETS
	.align		4
        /*077c*/ 	.byte	0x04, 0x1c
        /*077e*/ 	.short	(.L_49 - .L_48)


	//   ....[0]....
.L_48:
        /*0780*/ 	.word	0x00002ad0


	//   ....[1]....
        /*0784*/ 	.word	0x00002fc0


	//   ....[2]....
        /*0788*/ 	.word	0x00003020


	//   ....[3]....
        /*078c*/ 	.word	0x00003eb0


	//   ....[4]....
        /*0790*/ 	.word	0x00004ae0


	//   ....[5]....
        /*0794*/ 	.word	0x00004b20


	//   ....[6]....
        /*0798*/ 	.word	0x00006910


	//----- nvinfo : EIATTR_MAX_THREADS
	.align		4
.L_49:
        /*079c*/ 	.byte	0x04, 0x05
        /*079e*/ 	.short	(.L_51 - .L_50)
.L_50:
        /*07a0*/ 	.word	0x00000100
        /*07a4*/ 	.word	0x00000001
        /*07a8*/ 	.word	0x00000001


	//----- nvinfo : EIATTR_CRS_STACK_SIZE
	.align		4
.L_51:
        /*07ac*/ 	.byte	0x04, 0x1e
        /*07ae*/ 	.short	(.L_53 - .L_52)
.L_52:
        /*07b0*/ 	.word	0x00000000


	//----- nvinfo : EIATTR_CBANK_PARAM_SIZE
	.align		4
.L_53:
        /*07b4*/ 	.byte	0x03, 0x19
        /*07b6*/ 	.short	0x0800


	//----- nvinfo : EIATTR_PARAM_CBANK
	.align		4
        /*07b8*/ 	.byte	0x04, 0x0a
        /*07ba*/ 	.short	(.L_55 - .L_54)
	.align		4
.L_54:
        /*07bc*/ 	.word	index@(.nv.constant0._ZN7cutlass13device_kernelINS_4gemm6kernel13GemmUniversalIN4cute5tupleIJiiiiEEENS1_10collective13CollectiveMmaINS1_35MainloopSm100TmaUmmaWarpSpecializedILi5ELi2ELi4ENS5_IJNS4_1CILi2EEESB_NSA_ILi1EEEEEEEENS5_IJNSA_ILi64EEESF_SF_EEENS_12float_e5m2_tENS5_IJlSC_lEEESH_SI_NS4_8TiledMMAINS4_8MMA_AtomIJNS4_10MMA_TraitsINS4_19SM100_MMA_F8F6F4_SSEJSH_SH_fSF_SF_NS4_17integral_constantINS4_4UMMA5MajorELSP_0EEESQ_NSN_INSO_7ScaleInELSR_0EEESS_EEEEEENS4_6LayoutINS5_IJSC_SC_SC_EEENS5_IJNSA_ILi0EEESX_SX_EEEEENS5_IJNS4_10UnderscoreES10_S10_EEEEENS4_23SM90_TMA_LOAD_MULTICASTENS4_14ComposedLayoutINS4_7SwizzleILi2ELi4ELi3EEENS4_18smem_ptr_flag_bitsILi8EEENSV_INS5_IJNSA_ILi8EEESF_EEENS5_IJSF_SC_EEEEEEEvNS4_8identityES13_S1D_vS1E_EENS_8epilogue10collective18CollectiveEpilogueINS1G_23Sm100TmaWarpSpecializedILi1ELi1ELi32ELb0ELb0EEEJSG_NS5_IJNSV_ISF_SC_EES1L_EEESH_SI_SH_SI_NS1G_6fusion15FusionCallbacksIS1K_NS1N_17LinearCombinationISH_fSH_fLNS_15FloatRoundStyleE2EEESG_S1M_JEEENS4_5SM1004TMEM4LOAD26SM100_TMEM_LOAD_16dp32b32xENS4_13SM90_TMA_LOADES1D_NS4_39AutoVectorizingCopyWithAssumedAlignmentILi128EEENS4_14SM90_TMA_STOREES1D_S1Z_S1Z_EEEvvEEEEvNT_6ParamsE)
        /*07c0*/ 	.short	0x0380
        /*07c2*/ 	.short	0x0800


	//----- nvinfo : EIATTR_SW_WAR
	.align		4
.L_55:
        /*07c4*/ 	.byte	0x04, 0x36
        /*07c6*/ 	.short	(.L_57 - .L_56)
.L_56:
        /*07c8*/ 	.word	0x00000008
.L_57:


//--------------------- .nv.callgraph             --------------------------
	.section	.nv.callgraph,"",@"SHT_CUDA_CALLGRAPH"
	.align	4
	.sectionentsize	8
	.align		4
        /*0000*/ 	.word	0x00000000
	.align		4
        /*0004*/ 	.word	0xffffffff
	.align		4
        /*0008*/ 	.word	index@(_ZN7cutlass13device_kernelINS_4gemm6kernel13GemmUniversalIN4cute5tupleIJiiiiEEENS1_10collective13CollectiveMmaINS1_35MainloopSm100TmaUmmaWarpSpecializedILi5ELi2ELi4ENS5_IJNS4_1CILi2EEESB_NSA_ILi1EEEEEEEENS5_IJNSA_ILi64EEESF_SF_EEENS_12float_e5m2_tENS5_IJlSC_lEEESH_SI_NS4_8TiledMMAINS4_8MMA_AtomIJNS4_10MMA_TraitsINS4_19SM100_MMA_F8F6F4_SSEJSH_SH_fSF_SF_NS4_17integral_constantINS4_4UMMA5MajorELSP_0EEESQ_NSN_INSO_7ScaleInELSR_0EEESS_EEEEEENS4_6LayoutINS5_IJSC_SC_SC_EEENS5_IJNSA_ILi0EEESX_SX_EEEEENS5_IJNS4_10UnderscoreES10_S10_EEEEENS4_23SM90_TMA_LOAD_MULTICASTENS4_14ComposedLayoutINS4_7SwizzleILi2ELi4ELi3EEENS4_18smem_ptr_flag_bitsILi8EEENSV_INS5_IJNSA_ILi8EEESF_EEENS5_IJSF_SC_EEEEEEEvNS4_8identityES13_S1D_vS1E_EENS_8epilogue10collective18CollectiveEpilogueINS1G_23Sm100TmaWarpSpecializedILi1ELi1ELi32ELb0ELb0EEEJSG_NS5_IJNSV_ISF_SC_EES1L_EEESH_SI_SH_SI_NS1G_6fusion15FusionCallbacksIS1K_NS1N_17LinearCombinationISH_fSH_fLNS_15FloatRoundStyleE2EEESG_S1M_JEEENS4_5SM1004TMEM4LOAD26SM100_TMEM_LOAD_16dp32b32xENS4_13SM90_TMA_LOADES1D_NS4_39AutoVectorizingCopyWithAssumedAlignmentILi128EEENS4_14SM90_TMA_STOREES1D_S1Z_S1Z_EEEvvEEEEvNT_6ParamsE)
	.align		4
        /*000c*/ 	.word	index@(__assertfail)
	.align		4
        /*0010*/ 	.word	0x00000000
	.align		4
        /*0014*/ 	.word	0xfffffffe
	.align		4
        /*0018*/ 	.word	0x00000000
	.align		4
        /*001c*/ 	.word	0xfffffffd
	.align		4
        /*0020*/ 	.word	0x00000000
	.align		4
        /*0024*/ 	.word	0xfffffffc


//--------------------- .nv.constant4             --------------------------
	.section	.nv.constant4,"a",@progbits
	.align	8
	.align		8
.nv.constant4:
        /*0000*/ 	.dword	__assertfail
	.align		8
        /*0008*/ 	.dword	__unnamed_1
	.align		8
        /*0010*/ 	.dword	__unnamed_2
	.align		8
        /*0018*/ 	.dword	_ZN40_INTERNAL_42ea4d3a_4_k_cu_4c8dcee5_103724cuda3std3__45__cpo5beginE
	.align		8
        /*0020*/ 	.dword	_ZN40_INTERNAL_42ea4d3a_4_k_cu_4c8dcee5_103724cuda3std3__45__cpo3endE
	.align		8
        /*0028*/ 	.dword	_ZN40_INTERNAL_42ea4d3a_4_k_cu_4c8dcee5_103724cuda3std3__45__cpo6cbeginE
	.align		8
        /*0030*/ 	.dword	_ZN40_INTERNAL_42ea4d3a_4_k_cu_4c8dcee5_103724cuda3std3__45__cpo4cendE
	.align		8
        /*0038*/ 	.dword	_ZN40_INTERNAL_42ea4d3a_4_k_cu_4c8dcee5_103724cuda3std3__442_GLOBAL__N__42ea4d3a_4_k_cu_4c8dcee5_103726ignoreE
	.align		8
        /*0040*/ 	.dword	_ZN40_INTERNAL_42ea4d3a_4_k_cu_4c8dcee5_103724cuda3std3__419piecewise_constructE
	.align		8
        /*0048*/ 	.dword	_ZN40_INTERNAL_42ea4d3a_4_k_cu_4c8dcee5_103724cuda3std3__48in_placeE
	.align		8
        /*0050*/ 	.dword	_ZN40_INTERNAL_42ea4d3a_4_k_cu_4c8dcee5_103724cuda3std6ranges3__45__cpo4swapE
	.align		8
        /*0058*/ 	.dword	_ZN40_INTERNAL_42ea4d3a_4_k_cu_4c8dcee5_103724cuda3std6ranges3__45__cpo9iter_moveE
	.align		8
        /*0060*/ 	.dword	_ZN40_INTERNAL_42ea4d3a_4_k_cu_4c8dcee5_103724cute7productE
	.align		8
        /*0068*/ 	.dword	_ZN40_INTERNAL_42ea4d3a_4_k_cu_4c8dcee5_103724cute1_E
	.align		8
        /*0070*/ 	.dword	$str$25
	.align		8
        /*0078*/ 	.dword	$str$26
	.align		8
        /*0080*/ 	.dword	$str$27
	.align		8
        /*0088*/ 	.dword	$str$28


//--------------------- .text._ZN7cutlass13device_kernelINS_4gemm6kernel13GemmUniversalIN4cute5tupleIJiiiiEEENS1_10collective13CollectiveMmaINS1_35MainloopSm100TmaUmmaWarpSpecializedILi5ELi2ELi4ENS5_IJNS4_1CILi2EEESB_NSA_ILi1EEEEEEEENS5_IJNSA_ILi64EEESF_SF_EEENS_12float_e5m2_tENS5_IJlSC_lEEESH_SI_NS4_8TiledMMAINS4_8MMA_AtomIJNS4_10MMA_TraitsINS4_19SM100_MMA_F8F6F4_SSEJSH_SH_fSF_SF_NS4_17integral_constantINS4_4UMMA5MajorELSP_0EEESQ_NSN_INSO_7ScaleInELSR_0EEESS_EEEEEENS4_6LayoutINS5_IJSC_SC_SC_EEENS5_IJNSA_ILi0EEESX_SX_EEEEENS5_IJNS4_10UnderscoreES10_S10_EEEEENS4_23SM90_TMA_LOAD_MULTICASTENS4_14ComposedLayoutINS4_7SwizzleILi2ELi4ELi3EEENS4_18smem_ptr_flag_bitsILi8EEENSV_INS5_IJNSA_ILi8EEESF_EEENS5_IJSF_SC_EEEEEEEvNS4_8identityES13_S1D_vS1E_EENS_8epilogue10collective18CollectiveEpilogueINS1G_23Sm100TmaWarpSpecializedILi1ELi1ELi32ELb0ELb0EEEJSG_NS5_IJNSV_ISF_SC_EES1L_EEESH_SI_SH_SI_NS1G_6fusion15FusionCallbacksIS1K_NS1N_17LinearCombinationISH_fSH_fLNS_15FloatRoundStyleE2EEESG_S1M_JEEENS4_5SM1004TMEM4LOAD26SM100_TMEM_LOAD_16dp32b32xENS4_13SM90_TMA_LOADES1D_NS4_39AutoVectorizingCopyWithAssumedAlignmentILi128EEENS4_14SM90_TMA_STOREES1D_S1Z_S1Z_EEEvvEEEEvNT_6ParamsE --------------------------
	.section	.text._ZN7cutlass13device_kernelINS_4gemm6kernel13GemmUniversalIN4cute5tupleIJiiiiEEENS1_10collective13CollectiveMmaINS1_35MainloopSm100TmaUmmaWarpSpecializedILi5ELi2ELi4ENS5_IJNS4_1CILi2EEESB_NSA_ILi1EEEEEEEENS5_IJNSA_ILi64EEESF_SF_EEENS_12float_e5m2_tENS5_IJlSC_lEEESH_SI_NS4_8TiledMMAINS4_8MMA_AtomIJNS4_10MMA_TraitsINS4_19SM100_MMA_F8F6F4_SSEJSH_SH_fSF_SF_NS4_17integral_constantINS4_4UMMA5MajorELSP_0EEESQ_NSN_INSO_7ScaleInELSR_0EEESS_EEEEEENS4_6LayoutINS5_IJSC_SC_SC_EEENS5_IJNSA_ILi0EEESX_SX_EEEEENS5_IJNS4_10UnderscoreES10_S10_EEEEENS4_23SM90_TMA_LOAD_MULTICASTENS4_14ComposedLayoutINS4_7SwizzleILi2ELi4ELi3EEENS4_18smem_ptr_flag_bitsILi8EEENSV_INS5_IJNSA_ILi8EEESF_EEENS5_IJSF_SC_EEEEEEEvNS4_8identityES13_S1D_vS1E_EENS_8epilogue10collective18CollectiveEpilogueINS1G_23Sm100TmaWarpSpecializedILi1ELi1ELi32ELb0ELb0EEEJSG_NS5_IJNSV_ISF_SC_EES1L_EEESH_SI_SH_SI_NS1G_6fusion15FusionCallbacksIS1K_NS1N_17LinearCombinationISH_fSH_fLNS_15FloatRoundStyleE2EEESG_S1M_JEEENS4_5SM1004TMEM4LOAD26SM100_TMEM_LOAD_16dp32b32xENS4_13SM90_TMA_LOADES1D_NS4_39AutoVectorizingCopyWithAssumedAlignmentILi128EEENS4_14SM90_TMA_STOREES1D_S1Z_S1Z_EEEvvEEEEvNT_6ParamsE,"ax",@progbits
	.align	128
.text._ZN7cutlass13device_kernelINS_4gemm6kernel13GemmUniversalIN4cute5tupleIJiiiiEEENS1_10collective13CollectiveMmaINS1_35MainloopSm100TmaUmmaWarpSpecializedILi5ELi2ELi4ENS5_IJNS4_1CILi2EEESB_NSA_ILi1EEEEEEEENS5_IJNSA_ILi64EEESF_SF_EEENS_12float_e5m2_tENS5_IJlSC_lEEESH_SI_NS4_8TiledMMAINS4_8MMA_AtomIJNS4_10MMA_TraitsINS4_19SM100_MMA_F8F6F4_SSEJSH_SH_fSF_SF_NS4_17integral_constantINS4_4UMMA5MajorELSP_0EEESQ_NSN_INSO_7ScaleInELSR_0EEESS_EEEEEENS4_6LayoutINS5_IJSC_SC_SC_EEENS5_IJNSA_ILi0EEESX_SX_EEEEENS5_IJNS4_10UnderscoreES10_S10_EEEEENS4_23SM90_TMA_LOAD_MULTICASTENS4_14ComposedLayoutINS4_7SwizzleILi2ELi4ELi3EEENS4_18smem_ptr_flag_bitsILi8EEENSV_INS5_IJNSA_ILi8EEESF_EEENS5_IJSF_SC_EEEEEEEvNS4_8identityES13_S1D_vS1E_EENS_8epilogue10collective18CollectiveEpilogueINS1G_23Sm100TmaWarpSpecializedILi1ELi1ELi32ELb0ELb0EEEJSG_NS5_IJNSV_ISF_SC_EES1L_EEESH_SI_SH_SI_NS1G_6fusion15FusionCallbacksIS1K_NS1N_17LinearCombinationISH_fSH_fLNS_15FloatRoundStyleE2EEESG_S1M_JEEENS4_5SM1004TMEM4LOAD26SM100_TMEM_LOAD_16dp32b32xENS4_13SM90_TMA_LOADES1D_NS4_39AutoVectorizingCopyWithAssumedAlignmentILi128EEENS4_14SM90_TMA_STOREES1D_S1Z_S1Z_EEEvvEEEEvNT_6ParamsE:
        .type           _ZN7cutlass13device_kernelINS_4gemm6kernel13GemmUniversalIN4cute5tupleIJiiiiEEENS1_10collective13CollectiveMmaINS1_35MainloopSm100TmaUmmaWarpSpecializedILi5ELi2ELi4ENS5_IJNS4_1CILi2EEESB_NSA_ILi1EEEEEEEENS5_IJNSA_ILi64EEESF_SF_EEENS_12float_e5m2_tENS5_IJlSC_lEEESH_SI_NS4_8TiledMMAINS4_8MMA_AtomIJNS4_10MMA_TraitsINS4_19SM100_MMA_F8F6F4_SSEJSH_SH_fSF_SF_NS4_17integral_constantINS4_4UMMA5MajorELSP_0EEESQ_NSN_INSO_7ScaleInELSR_0EEESS_EEEEEENS4_6LayoutINS5_IJSC_SC_SC_EEENS5_IJNSA_ILi0EEESX_SX_EEEEENS5_IJNS4_10UnderscoreES10_S10_EEEEENS4_23SM90_TMA_LOAD_MULTICASTENS4_14ComposedLayoutINS4_7SwizzleILi2ELi4ELi3EEENS4_18smem_ptr_flag_bitsILi8EEENSV_INS5_IJNSA_ILi8EEESF_EEENS5_IJSF_SC_EEEEEEEvNS4_8identityES13_S1D_vS1E_EENS_8epilogue10collective18CollectiveEpilogueINS1G_23Sm100TmaWarpSpecializedILi1ELi1ELi32ELb0ELb0EEEJSG_NS5_IJNSV_ISF_SC_EES1L_EEESH_SI_SH_SI_NS1G_6fusion15FusionCallbacksIS1K_NS1N_17LinearCombinationISH_fSH_fLNS_15FloatRoundStyleE2EEESG_S1M_JEEENS4_5SM1004TMEM4LOAD26SM100_TMEM_LOAD_16dp32b32xENS4_13SM90_TMA_LOADES1D_NS4_39AutoVectorizingCopyWithAssumedAlignmentILi128EEENS4_14SM90_TMA_STOREES1D_S1Z_S1Z_EEEvvEEEEvNT_6ParamsE,@function
        .size           _ZN7cutlass13device_kernelINS_4gemm6kernel13GemmUniversalIN4cute5tupleIJiiiiEEENS1_10collective13CollectiveMmaINS1_35MainloopSm100TmaUmmaWarpSpecializedILi5ELi2ELi4ENS5_IJNS4_1CILi2EEESB_NSA_ILi1EEEEEEEENS5_IJNSA_ILi64EEESF_SF_EEENS_12float_e5m2_tENS5_IJlSC_lEEESH_SI_NS4_8TiledMMAINS4_8MMA_AtomIJNS4_10MMA_TraitsINS4_19SM100_MMA_F8F6F4_SSEJSH_SH_fSF_SF_NS4_17integral_constantINS4_4UMMA5MajorELSP_0EEESQ_NSN_INSO_7ScaleInELSR_0EEESS_EEEEEENS4_6LayoutINS5_IJSC_SC_SC_EEENS5_IJNSA_ILi0EEESX_SX_EEEEENS5_IJNS4_10UnderscoreES10_S10_EEEEENS4_23SM90_TMA_LOAD_MULTICASTENS4_14ComposedLayoutINS4_7SwizzleILi2ELi4ELi3EEENS4_18smem_ptr_flag_bitsILi8EEENSV_INS5_IJNSA_ILi8EEESF_EEENS5_IJSF_SC_EEEEEEEvNS4_8identityES13_S1D_vS1E_EENS_8epilogue10collective18CollectiveEpilogueINS1G_23Sm100TmaWarpSpecializedILi1ELi1ELi32ELb0ELb0EEEJSG_NS5_IJNSV_ISF_SC_EES1L_EEESH_SI_SH_SI_NS1G_6fusion15FusionCallbacksIS1K_NS1N_17LinearCombinationISH_fSH_fLNS_15FloatRoundStyleE2EEESG_S1M_JEEENS4_5SM1004TMEM4LOAD26SM100_TMEM_LOAD_16dp32b32xENS4_13SM90_TMA_LOADES1D_NS4_39AutoVectorizingCopyWithAssumedAlignmentILi128EEENS4_14SM90_TMA_STOREES1D_S1Z_S1Z_EEEvvEEEEvNT_6ParamsE,(.L_x_138 - _ZN7cutlass13device_kernelINS_4gemm6kernel13GemmUniversalIN4cute5tupleIJiiiiEEENS1_10collective13CollectiveMmaINS1_35MainloopSm100TmaUmmaWarpSpecializedILi5ELi2ELi4ENS5_IJNS4_1CILi2EEESB_NSA_ILi1EEEEEEEENS5_IJNSA_ILi64EEESF_SF_EEENS_12float_e5m2_tENS5_IJlSC_lEEESH_SI_NS4_8TiledMMAINS4_8MMA_AtomIJNS4_10MMA_TraitsINS4_19SM100_MMA_F8F6F4_SSEJSH_SH_fSF_SF_NS4_17integral_constantINS4_4UMMA5MajorELSP_0EEESQ_NSN_INSO_7ScaleInELSR_0EEESS_EEEEEENS4_6LayoutINS5_IJSC_SC_SC_EEENS5_IJNSA_ILi0EEESX_SX_EEEEENS5_IJNS4_10UnderscoreES10_S10_EEEEENS4_23SM90_TMA_LOAD_MULTICASTENS4_14ComposedLayoutINS4_7SwizzleILi2ELi4ELi3EEENS4_18smem_ptr_flag_bitsILi8EEENSV_INS5_IJNSA_ILi8EEESF_EEENS5_IJSF_SC_EEEEEEEvNS4_8identityES13_S1D_vS1E_EENS_8epilogue10collective18CollectiveEpilogueINS1G_23Sm100TmaWarpSpecializedILi1ELi1ELi32ELb0ELb0EEEJSG_NS5_IJNSV_ISF_SC_EES1L_EEESH_SI_SH_SI_NS1G_6fusion15FusionCallbacksIS1K_NS1N_17LinearCombinationISH_fSH_fLNS_15FloatRoundStyleE2EEESG_S1M_JEEENS4_5SM1004TMEM4LOAD26SM100_TMEM_LOAD_16dp32b32xENS4_13SM90_TMA_LOADES1D_NS4_39AutoVectorizingCopyWithAssumedAlignmentILi128EEENS4_14SM90_TMA_STOREES1D_S1Z_S1Z_EEEvvEEEEvNT_6ParamsE)
        .other          _ZN7cutlass13device_kernelINS_4gemm6kernel13GemmUniversalIN4cute5tupleIJiiiiEEENS1_10collective13CollectiveMmaINS1_35MainloopSm100TmaUmmaWarpSpecializedILi5ELi2ELi4ENS5_IJNS4_1CILi2EEESB_NSA_ILi1EEEEEEEENS5_IJNSA_ILi64EEESF_SF_EEENS_12float_e5m2_tENS5_IJlSC_lEEESH_SI_NS4_8TiledMMAINS4_8MMA_AtomIJNS4_10MMA_TraitsINS4_19SM100_MMA_F8F6F4_SSEJSH_SH_fSF_SF_NS4_17integral_constantINS4_4UMMA5MajorELSP_0EEESQ_NSN_INSO_7ScaleInELSR_0EEESS_EEEEEENS4_6LayoutINS5_IJSC_SC_SC_EEENS5_IJNSA_ILi0EEESX_SX_EEEEENS5_IJNS4_10UnderscoreES10_S10_EEEEENS4_23SM90_TMA_LOAD_MULTICASTENS4_14ComposedLayoutINS4_7SwizzleILi2ELi4ELi3EEENS4_18smem_ptr_flag_bitsILi8EEENSV_INS5_IJNSA_ILi8EEESF_EEENS5_IJSF_SC_EEEEEEEvNS4_8identityES13_S1D_vS1E_EENS_8epilogue10collective18CollectiveEpilogueINS1G_23Sm100TmaWarpSpecializedILi1ELi1ELi32ELb0ELb0EEEJSG_NS5_IJNSV_ISF_SC_EES1L_EEESH_SI_SH_SI_NS1G_6fusion15FusionCallbacksIS1K_NS1N_17LinearCombinationISH_fSH_fLNS_15FloatRoundStyleE2EEESG_S1M_JEEENS4_5SM1004TMEM4LOAD26SM100_TMEM_LOAD_16dp32b32xENS4_13SM90_TMA_LOADES1D_NS4_39AutoVectorizingCopyWithAssumedAlignmentILi128EEENS4_14SM90_TMA_STOREES1D_S1Z_S1Z_EEEvvEEEEvNT_6ParamsE,@"STO_CUDA_ENTRY STV_DEFAULT"
_ZN7cutlass13device_kernelINS_4gemm6kernel13GemmUniversalIN4cute5tupleIJiiiiEEENS1_10collective13CollectiveMmaINS1_35MainloopSm100TmaUmmaWarpSpecializedILi5ELi2ELi4ENS5_IJNS4_1CILi2EEESB_NSA_ILi1EEEEEEEENS5_IJNSA_ILi64EEESF_SF_EEENS_12float_e5m2_tENS5_IJlSC_lEEESH_SI_NS4_8TiledMMAINS4_8MMA_AtomIJNS4_10MMA_TraitsINS4_19SM100_MMA_F8F6F4_SSEJSH_SH_fSF_SF_NS4_17integral_constantINS4_4UMMA5MajorELSP_0EEESQ_NSN_INSO_7ScaleInELSR_0EEESS_EEEEEENS4_6LayoutINS5_IJSC_SC_SC_EEENS5_IJNSA_ILi0EEESX_SX_EEEEENS5_IJNS4_10UnderscoreES10_S10_EEEEENS4_23SM90_TMA_LOAD_MULTICASTENS4_14ComposedLayoutINS4_7SwizzleILi2ELi4ELi3EEENS4_18smem_ptr_flag_bitsILi8EEENSV_INS5_IJNSA_ILi8EEESF_EEENS5_IJSF_SC_EEEEEEEvNS4_8identityES13_S1D_vS1E_EENS_8epilogue10collective18CollectiveEpilogueINS1G_23Sm100TmaWarpSpecializedILi1ELi1ELi32ELb0ELb0EEEJSG_NS5_IJNSV_ISF_SC_EES1L_EEESH_SI_SH_SI_NS1G_6fusion15FusionCallbacksIS1K_NS1N_17LinearCombinationISH_fSH_fLNS_15FloatRoundStyleE2EEESG_S1M_JEEENS4_5SM1004TMEM4LOAD26SM100_TMEM_LOAD_16dp32b32xENS4_13SM90_TMA_LOADES1D_NS4_39AutoVectorizingCopyWithAssumedAlignmentILi128EEENS4_14SM90_TMA_STOREES1D_S1Z_S1Z_EEEvvEEEEvNT_6ParamsE:
[----:B------:R-:W1:Y:S01]  /*0000*/  LDC R1, c[0x0][0x37c] ;  /* 0x0000df00ff017b82 */ /* 0x000e620000000800 */
[----:B------:R-:W2:Y:S01]  /*0010*/  S2R R76, SR_TID.X ;  /* 0x00000000004c7919 */ /* 0x000ea20000002100 */
[----:B------:R-:W3:Y:S01]  /*0020*/  LDCU.64 UR8, c[0x0][0x890] ;  /* 0x00011200ff0877ac */ /* 0x000ee20008000a00 */
[----:B------:R-:W-:Y:S02]  /*0030*/  PRMT R79, RZ, 0x7610, R79 ;  /* 0x00007610ff4f7816 */ /* 0x000fe4000000004f */
[----:B------:R-:W-:Y:S01]  /*0040*/  ELECT P3, URZ, PT ;  /* 0x0000000000ff782f */ /* 0x000fe20003860000 */
[----:B---3--:R-:W-:-:S04]  /*0050*/  UISETP.NE.U32.AND UP0, UPT, UR8, URZ, UPT ;  /* 0x000000ff0800728c */ /* 0x008fc8000bf05070 */
[----:B------:R-:W-:Y:S01]  /*0060*/  UISETP.NE.AND.EX UP0, UPT, UR9, URZ, UPT, UP0 ;  /* 0x000000ff0900728c */ /* 0x000fe2000bf05300 */
[----:B--2---:R-:W-:-:S05]  /*0070*/  SHF.R.U32.HI R80, RZ, 0x5, R76 ;  /* 0x00000005ff507819 */ /* 0x004fca000001164c */
[----:B------:R-:W2:Y:S02]  /*0080*/  SHFL.IDX PT, R0, R80, RZ, 0x1f ;  /* 0x00001fff50007589 */ /* 0x000ea400000e0000 */
[----:B--2---:R-:W-:Y:S01]  /*0090*/  R2UR UR22, R0 ;  /* 0x00000000001672ca */ /* 0x004fe200000e0000 */
[----:B-1----:R-:W-:-:S14]  /*00a0*/  BRA.U UP0, `(.L_x_0) ;  /* 0x0000000100307547 */ /* 0x002fdc000b800000 */
[----:B------:R-:W1:Y:S02]  /*00b0*/  LDCU.64 UR4, c[0x0][0x888] ;  /* 0x00011100ff0477ac */ /* 0x000e640008000a00 */
[----:B-1----:R-:W-:-:S04]  /*00c0*/  UISETP.NE.U32.AND UP0, UPT, UR4, URZ, UPT ;  /* 0x000000ff0400728c */ /* 0x002fc8000bf05070 */
[----:B------:R-:W-:-:S09]  /*00d0*/  UISETP.NE.AND.EX UP0, UPT, UR5, URZ, UPT, UP0 ;  /* 0x000000ff0500728c */ /* 0x000fd2000bf05300 */
[----:B------:R-:W-:Y:S05]  /*00e0*/  BRA.U !UP0, `(.L_x_1) ;  /* 0x0000000108147547 */ /* 0x000fea000b800000 */
[----:B------:R-:W1:Y:S01]  /*00f0*/  LDC.64 R2, c[0x0][0x888] ;  /* 0x00022200ff027b82 */ /* 0x000e620000000a00 */
[----:B------:R-:W1:Y:S02]  /*0100*/  LDCU.64 UR4, c[0x0][0x358] ;  /* 0x00006b00ff0477ac */ /* 0x000e640008000a00 */
[----:B-1----:R1:W5:Y:S01]  /*0110*/  LDG.E R39, desc[UR4][R2.64] ;  /* 0x0000000402277981 */ /* 0x002362000c1e1900 */
[----:B------:R-:W-:Y:S01]  /*0120*/  HFMA2 R79, -RZ, RZ, 0, 5.9604644775390625e-08 ;  /* 0x00000001ff4f7431 */ /* 0x000fe200000001ff */
[----:B------:R-:W-:Y:S05]  /*0130*/  BRA `(.L_x_0) ;  /* 0x00000000000c7947 */ /* 0x000fea0003800000 */
.L_x_1:
[----:B------:R-:W1:Y:S01]  /*0140*/  LDCU UR4, c[0x0][0x880] ;  /* 0x00011000ff0477ac */ /* 0x000e620008000800 */
[----:B------:R-:W-:Y:S01]  /*0150*/  HFMA2 R79, -RZ, RZ, 0, 5.9604644775390625e-08 ;  /* 0x00000001ff4f7431 */ /* 0x000fe200000001ff */
[----:B-1----:R-:W-:-:S07]  /*0160*/  MOV R39, UR4 ;  /* 0x0000000400277c02 */ /* 0x002fce0008000f00 */
.L_x_0:
[----:B------:R-:W2:Y:S02]  /*0170*/  LDCU.64 UR4, c[0x0][0x8b0] ;  /* 0x00011600ff0477ac */ /* 0x000ea40008000a00 */
[----:B--2---:R-:W-:-:S04]  /*0180*/  UISETP.NE.U32.AND UP0, UPT, UR4, URZ, UPT ;  /* 0x000000ff0400728c */ /* 0x004fc8000bf05070 */
[----:B------:R-:W-:-:S09]  /*0190*/  UISETP.NE.AND.EX UP0, UPT, UR5, URZ, UPT, UP0 ;  /* 0x000000ff0500728c */ /* 0x000fd2000bf05300 */
[----:B------:R-:W-:Y:S05]  /*01a0*/  BRA.U UP0, `(.L_x_2) ;  /* 0x0000000100287547 */ /* 0x000fea000b800000 */
[----:B------:R-:W2:Y:S02]  /*01b0*/  LDCU.64 UR4, c[0x0][0x8a8] ;  /* 0x00011500ff0477ac */ /* 0x000ea40008000a00 */
[----:B--2---:R-:W-:-:S04]  /*01c0*/  UISETP.NE.U32.AND UP0, UPT, UR4, URZ, UPT ;  /* 0x000000ff0400728c */ /* 0x004fc8000bf05070 */
[----:B------:R-:W-:-:S09]  /*01d0*/  UISETP.NE.AND.EX UP0, UPT, UR5, URZ, UPT, UP0 ;  /* 0x000000ff0500728c */ /* 0x000fd2000bf05300 */
[----:B------:R-:W-:Y:S05]  /*01e0*/  BRA.U !UP0, `(.L_x_3) ;  /* 0x0000000108107547 */ /* 0x000fea000b800000 */
[----:B-1----:R-:W1:Y:S01]  /*01f0*/  LDC.64 R2, c[0x0][0x8a8] ;  /* 0x00022a00ff027b82 */ /* 0x002e620000000a00 */
[----:B------:R-:W1:Y:S02]  /*0200*/  LDCU.64 UR4, c[0x0][0x358] ;  /* 0x00006b00ff0477ac */ /* 0x000e640008000a00 */
[----:B-1----:R2:W5:Y:S01]  /*0210*/  LDG.E R38, desc[UR4][R2.64] ;  /* 0x0000000402267981 */ /* 0x002562000c1e1900 */
[----:B------:R-:W-:Y:S05]  /*0220*/  BRA `(.L_x_2) ;  /* 0x0000000000087947 */ /* 0x000fea0003800000 */
.L_x_3:
[----:B------:R-:W2:Y:S02]  /*0230*/  LDCU UR4, c[0x0][0x8a0] ;  /* 0x00011400ff0477ac */ /* 0x000ea40008000800 */
[----:B--2---:R-:W-:Y:S02]  /*0240*/  MOV R38, UR4 ;  /* 0x0000000400267c02 */ /* 0x004fe40008000f00 */
.L_x_2:
[----:B------:R-:W-:Y:S01]  /*0250*/  IMAD.U32 R0, RZ, RZ, UR22 ;  /* 0x00000016ff007e24 */ /* 0x000fe2000f8e00ff */
[----:B------:R-:W-:Y:S04]  /*0260*/  BSSY.RECONVERGENT B0, `(.L_x_4) ;  /* 0x000000c000007945 */ /* 0x000fe80003800200 */
[C---:B------:R-:W-:Y:S02]  /*0270*/  ISETP.NE.OR P1, PT, R0.reuse, 0x1, !P3 ;  /* 0x000000010000780c */ /* 0x040fe40005f25670 */
[----:B------:R-:W-:-:S11]  /*0280*/  ISETP.NE.OR P0, PT, R0, 0x3, !P3 ;  /* 0x000000030000780c */ /* 0x000fd60005f05670 */
[----:B------:R-:W-:Y:S05]  /*0290*/  @P1 BRA `(.L_x_5) ;  /* 0x0000000000201947 */ /* 0x000fea0003800000 */
[----:B------:R-:W3:Y:S02]  /*02a0*/  LDCU.64 UR4, c[0x0][0x348] ;  /* 0x00006900ff0477ac */ /* 0x000ee40008000a00 */
[----:B---3--:R-:W-:Y:S02]  /*02b0*/  UIADD3 UR6, UP1, UPT, UR4, 0x80, URZ ;  /* 0x0000008004067890 */ /* 0x008fe4000ff3e0ff */
[----:B------:R-:W-:Y:S02]  /*02c0*/  UIADD3 UR4, UP0, UPT, UR4, 0x180, URZ ;  /* 0x0000018004047890 */ /* 0x000fe4000ff1e0ff */
[----:B------:R-:W-:Y:S02]  /*02d0*/  UIADD3.X UR7, UPT, UPT, URZ, UR5, URZ, UP1, !UPT ;  /* 0x00000005ff077290 */ /* 0x000fe40008ffe4ff */
[----:B------:R-:W-:-:S07]  /*02e0*/  UIADD3.X UR5, UPT, UPT, URZ, UR5, URZ, UP0, !UPT ;  /* 0x00000005ff057290 */ /* 0x000fce00087fe4ff */
[----:B------:R3:W-:Y:S02]  /*02f0*/  UTMACCTL.PF [UR6] ;  /* 0x00000000060079b9 */ /* 0x0007e40008040000 */
[----:B------:R3:W-:Y:S02]  /*0300*/  UTMACCTL.PF [UR4] ;  /* 0x00000000040079b9 */ /* 0x0007e40008040000 */
[----:B---3--:R-:W-:Y:S01]  /*0310*/  NOP ;  /* 0x0000000000007918 */ /* 0x008fe20000000000 */
.L_x_5:
[----:B------:R-:W-:Y:S05]  /*0320*/  BSYNC.RECONVERGENT B0 ;  /* 0x0000000000007941 */ /* 0x000fea0003800200 */
.L_x_4:
[----:B------:R-:W-:Y:S04]  /*0330*/  BSSY.RECONVERGENT B0, `(.L_x_6) ;  /* 0x000000a000007945 */ /* 0x000fe80003800200 */
        /* <DEDUP_REMOVED lines=9> */
.L_x_7:
[----:B------:R-:W-:Y:S05]  /*03d0*/  BSYNC.RECONVERGENT B0 ;  /* 0x0000000000007941 */ /* 0x000fea0003800200 */
.L_x_6:
[----:B------:R-:W3:Y:S01]  /*03e0*/  LDCU.64 UR4, c[0x0][0x888] ;  /* 0x00011100ff0477ac */ /* 0x000ee20008000a00 */
[----:B------:R-:W-:Y:S02]  /*03f0*/  UISETP.EQ.U32.AND UP1, UPT, UR8, URZ, UPT ;  /* 0x000000ff0800728c */ /* 0x000fe4000bf22070 */
[----:B------:R-:W-:Y:S02]  /*0400*/  UPLOP3.LUT UP3, UPT, UPT, UPT, UPT, 0x80, 0x8 ;  /* 0x000000000008789c */ /* 0x000fe40003f6f070 */
[----:B---3--:R-:W-:-:S04]  /*0410*/  UISETP.NE.U32.AND UP0, UPT, UR4, URZ, UPT ;  /* 0x000000ff0400728c */ /* 0x008fc8000bf05070 */
[----:B------:R-:W-:-:S04]  /*0420*/  UISETP.NE.AND.EX UP0, UPT, UR5, URZ, UPT, UP0 ;  /* 0x000000ff0500728c */ /* 0x000fc8000bf05300 */
[----:B------:R-:W-:-:S04]  /*0430*/  UISETP.EQ.OR.EX UP2, UPT, UR9, URZ, !UP0, UP1 ;  /* 0x000000ff0900728c */ /* 0x000fc8000c742710 */
[----:B------:R-:W-:-:S05]  /*0440*/  UP2UR UR61, UPR, URZ, 0x4 ;  /* 0x00000004ff3d7883 */ /* 0x000fca0008000000 */
[----:B------:R-:W-:Y:S07]  /*0450*/  BRA.U !UP2, `(.L_x_8) ;  /* 0x000000010a207547 */ /* 0x000fee000b800000 */
[----:B------:R-:W-:Y:S01]  /*0460*/  UISETP.NE.U32.AND UP1, UPT, UR8, URZ, UPT ;  /* 0x000000ff0800728c */ /* 0x000fe2000bf25070 */
[----:B-----5:R-:W-:Y:S01]  /*0470*/  FSETP.NEU.AND P0, PT, R39, RZ, PT ;  /* 0x000000ff2700720b */ /* 0x020fe20003f0d000 */
[----:B------:R-:W-:Y:S02]  /*0480*/  USEL UR4, URZ, 0xffffffff, UP0 ;  /* 0xffffffffff047887 */ /* 0x000fe40008000000 */
[----:B------:R-:W-:-:S10]  /*0490*/  UISETP.NE.AND.EX UP1, UPT, UR9, URZ, UPT, UP1 ;  /* 0x000000ff0900728c */ /* 0x000fd4000bf25310 */
[----:B------:R-:W-:Y:S01]  /*04a0*/  VOTEU.ANY UP0, P0 ;  /* 0x0000000000ff7886 */ /* 0x000fe20000000100 */
[----:B------:R-:W-:-:S04]  /*04b0*/  @!UP1 USEL UR4, URZ, 0xffffffff, UP0 ;  /* 0xffffffffff049887 */ /* 0x000fc80008000000 */
[----:B------:R-:W-:-:S04]  /*04c0*/  ULOP3.LUT UR4, UR4, 0x1, URZ, 0xc0, !UPT ;  /* 0x0000000104047892 */ /* 0x000fc8000f8ec0ff */
[----:B------:R-:W-:-:S11]  /*04d0*/  UISETP.NE.U32.AND UP3, UPT, UR4, 0x1, UPT ;  /* 0x000000010400788c */ /* 0x000fd6000bf65070 */
.L_x_8:
[----:B-12---:R-:W1:Y:S01]  /*04e0*/  SHFL.IDX PT, R2, R80, RZ, 0x1f ;  /* 0x00001fff50027589 */ /* 0x006e6200000e0000 */
[----:B------:R-:W-:-:S04]  /*04f0*/  UISETP.NE.AND UP0, UPT, UR22, 0x2, UPT ;  /* 0x000000021600788c */ /* 0x000fc8000bf05270 */
[----:B------:R-:W-:Y:S01]  /*0500*/  USEL UR34, URZ, 0x1, UP0 ;  /* 0x00000001ff227887 */ /* 0x000fe20008000000 */
[----:B-1----:R-:W-:-:S13]  /*0510*/  ISETP.NE.AND P0, PT, R2, RZ, PT ;  /* 0x000000ff0200720c */ /* 0x002fda0003f05270 */
[----:B------:R-:W-:Y:S05]  /*0520*/  @P0 BRA `(.L_x_9) ;  /* 0x0000000000600947 */ /* 0x000fea0003800000 */
[----:B------:R-:W1:Y:S01]  /*0530*/  S2UR UR4, SR_CgaCtaId ;  /* 0x00000000000479c3 */ /* 0x000e620000008800 */
[----:B------:R-:W-:Y:S01]  /*0540*/  UMOV UR5, 0x400 ;  /* 0x0000040000057882 */ /* 0x000fe20000000000 */
[----:B------:R-:W-:Y:S01]  /*0550*/  UMOV UR8, 0x1 ;  /* 0x0000000100087882 */ /* 0x000fe20000000000 */
[----:B------:R-:W-:Y:S01]  /*0560*/  UMOV UR6, 0x3 ;  /* 0x0000000300067882 */ /* 0x000fe20000000000 */
[----:B------:R-:W-:-:S04]  /*0570*/  UIADD3 UR8, UPT, UPT, -UR8, 0x100000, URZ ;  /* 0x0010000008087890 */ /* 0x000fc8000fffe1ff */
[----:B------:R-:W-:Y:S02]  /*0580*/  USHF.L.U32 UR9, UR8, 0xb, URZ ;  /* 0x0000000b08097899 */ /* 0x000fe400080006ff */
[----:B------:R-:W-:Y:S02]  /*0590*/  USHF.L.U32 UR8, UR8, 0x1, URZ ;  /* 0x0000000108087899 */ /* 0x000fe400080006ff */
[----:B------:R-:W-:-:S04]  /*05a0*/  UIADD3 UR6, UPT, UPT, -UR6, 0x100000, URZ ;  /* 0x0010000006067890 */ /* 0x000fc8000fffe1ff */
[----:B------:R-:W-:Y:S02]  /*05b0*/  USHF.L.U32 UR7, UR6, 0xb, URZ ;  /* 0x0000000b06077899 */ /* 0x000fe400080006ff */
[----:B------:R-:W-:Y:S01]  /*05c0*/  USHF.L.U32 UR6, UR6, 0x1, URZ ;  /* 0x0000000106067899 */ /* 0x000fe200080006ff */
[----:B------:R-:W-:Y:S01]  /*05d0*/  ELECT P0, URZ, PT ;  /* 0x0000000000ff782f */ /* 0x000fe20003800000 */
[----:B-1----:R-:W-:Y:S01]  /*05e0*/  ULEA UR4, UR4, UR5, 0x18 ;  /* 0x0000000504047291 */ /* 0x002fe2000f8ec0ff */
[----:B------:R-:W1:Y:S11]  /*05f0*/  FENCE.VIEW.ASYNC.S ;  /* 0x00000000000073c6 */ /* 0x000e760000000000 */
[----:B-1----:R1:W2:Y:S01]  /*0600*/  SYNCS.EXCH.64 URZ, [UR4], UR8 ;  /* 0x0000000804ff75b2 */ /* 0x0022a20008000100 */
[----:B------:R1:W3:Y:S01]  /*0610*/  SYNCS.EXCH.64 URZ, [UR4+0x28], UR6 ;  /* 0x0000280604ff75b2 */ /* 0x0002e20008000100 */
[----:B------:R1:W4:Y:S01]  /*0620*/  SYNCS.EXCH.64 URZ, [UR4+0x8], UR8 ;  /* 0x0000080804ff75b2 */ /* 0x0003220008000100 */
[----:B------:R1:W1:Y:S01]  /*0630*/  SYNCS.EXCH.64 URZ, [UR4+0x30], UR6 ;  /* 0x0000300604ff75b2 */ /* 0x0002620008000100 */
[----:B------:R1:W1:Y:S01]  /*0640*/  SYNCS.EXCH.64 URZ, [UR4+0x10], UR8 ;  /* 0x0000100804ff75b2 */ /* 0x0002620008000100 */
[----:B------:R1:W1:Y:S01]  /*0650*/  SYNCS.EXCH.64 URZ, [UR4+0x38], UR6 ;  /* 0x0000380604ff75b2 */ /* 0x0002620008000100 */
[----:B------:R1:W1:Y:S01]  /*0660*/  SYNCS.EXCH.64 URZ, [UR4+0x18], UR8 ;  /* 0x0000180804ff75b2 */ /* 0x0002620008000100 */
[----:B------:R1:W1:Y:S01]  /*0670*/  SYNCS.EXCH.64 URZ, [UR4+0x40], UR6 ;  /* 0x0000400604ff75b2 */ /* 0x0002620008000100 */
[----:B------:R1:W1:Y:S01]  /*0680*/  SYNCS.EXCH.64 URZ, [UR4+0x20], UR8 ;  /* 0x0000200804ff75b2 */ /* 0x0002620008000100 */
[----:B------:R1:W1:Y:S01]  /*0690*/  SYNCS.EXCH.64 URZ, [UR4+0x48], UR6 ;  /* 0x0000480604ff75b2 */ /* 0x0002620008000100 */
[----:B------:R-:W-:Y:S01]  /*06a0*/  NOP ;  /* 0x0000000000007918 */ /* 0x000fe20000000000 */
.L_x_9:
[----:B------:R-:W2:Y:S01]  /*06b0*/  SHFL.IDX PT, R2, R80, RZ, 0x1f ;  /* 0x00001fff50027589 */ /* 0x000ea200000e0000 */
[----:B------:R-:W-:Y:S01]  /*06c0*/  NOP ;  /* 0x0000000000007918 */ /* 0x000fe20000000000 */
[----:B--2---:R-:W-:-:S13]  /*06d0*/  ISETP.NE.AND P0, PT, R2, 0x1, PT ;  /* 0x000000010200780c */ /* 0x004fda0003f05270 */
[----:B------:R-:W-:Y:S05]  /*06e0*/  @P0 BRA `(.L_x_10) ;  /* 0x0000000000400947 */ /* 0x000fea0003800000 */
[----:B-1----:R-:W1:Y:S01]  /*06f0*/  S2UR UR4, SR_CgaCtaId ;  /* 0x00000000000479c3 */ /* 0x002e620000008800 */
        /* <DEDUP_REMOVED lines=12> */
[----:B-1----:R2:W1:Y:S01]  /*07c0*/  SYNCS.EXCH.64 URZ, [UR4+0x50], UR8 ;  /* 0x0000500804ff75b2 */ /* 0x0024620008000100 */
[----:B------:R2:W1:Y:S02]  /*07d0*/  SYNCS.EXCH.64 URZ, [UR4+0x58], UR6 ;  /* 0x0000580604ff75b2 */ /* 0x0004640008000100 */
[----:B--2---:R-:W-:Y:S01]  /*07e0*/  NOP ;  /* 0x0000000000007918 */ /* 0x004fe20000000000 */
.L_x_10:
[----:B------:R-:W2:Y:S01]  /*07f0*/  SHFL.IDX PT, R2, R80, RZ, 0x1f ;  /* 0x00001fff50027589 */ /* 0x000ea200000e0000 */
[----:B------:R-:W-:Y:S01]  /*0800*/  NOP ;  /* 0x0000000000007918 */ /* 0x000fe20000000000 */
[----:B--2---:R-:W-:-:S13]  /*0810*/  ISETP.NE.AND P0, PT, R2, 0x3, PT ;  /* 0x000000030200780c */ /* 0x004fda0003f05270 */
[----:B------:R-:W-:Y:S05]  /*0820*/  @P0 BRA `(.L_x_11) ;  /* 0x0000000000300947 */ /* 0x000fea0003800000 */
[----:B-1----:R-:W1:Y:S01]  /*0830*/  S2UR UR6, SR_CgaCtaId ;  /* 0x00000000000679c3 */ /* 0x002e620000008800 */
[----:B------:R-:W-:Y:S01]  /*0840*/  UMOV UR4, 0x400 ;  /* 0x0000040000047882 */ /* 0x000fe20000000000 */
[----:B------:R-:W-:Y:S01]  /*0850*/  UMOV UR5, 0x20 ;  /* 0x0000002000057882 */ /* 0x000fe20000000000 */
[----:B------:R-:W-:Y:S01]  /*0860*/  ELECT P0, URZ, PT ;  /* 0x0000000000ff782f */ /* 0x000fe20003800000 */
[----:B-1----:R-:W-:Y:S02]  /*0870*/  ULEA UR6, UR6, UR4, 0x18 ;  /* 0x0000000406067291 */ /* 0x002fe4000f8ec0ff */
[----:B------:R-:W-:-:S04]  /*0880*/  UIADD3 UR4, UPT, UPT, -UR5, 0x100000, URZ ;  /* 0x0010000005047890 */ /* 0x000fc8000fffe1ff */
[----:B------:R-:W-:Y:S02]  /*0890*/  USHF.L.U32 UR5, UR4, 0xb, URZ ;  /* 0x0000000b04057899 */ /* 0x000fe400080006ff */
[----:B------:R-:W-:Y:S01]  /*08a0*/  USHF.L.U32 UR4, UR4, 0x1, URZ ;  /* 0x0000000104047899 */ /* 0x000fe200080006ff */
[----:B------:R-:W1:Y:S11]  /*08b0*/  FENCE.VIEW.ASYNC.S ;  /* 0x00000000000073c6 */ /* 0x000e760000000000 */
[----:B-1----:R2:W1:Y:S01]  /*08c0*/  SYNCS.EXCH.64 URZ, [UR6+0x60], UR4 ;  /* 0x0000600406ff75b2 */ /* 0x0024620008000100 */
[----:B------:R2:W1:Y:S02]  /*08d0*/  SYNCS.EXCH.64 URZ, [UR6+0x68], UR4 ;  /* 0x0000680406ff75b2 */ /* 0x0004640008000100 */
[----:B--2---:R-:W-:Y:S01]  /*08e0*/  NOP ;  /* 0x0000000000007918 */ /* 0x004fe20000000000 */
.L_x_11:
[----:B------:R-:W2:Y:S01]  /*08f0*/  SHFL.IDX PT, R2, R80, RZ, 0x1f ;  /* 0x00001fff50027589 */ /* 0x000ea200000e0000 */
[----:B------:R-:W-:Y:S01]  /*0900*/  NOP ;  /* 0x0000000000007918 */ /* 0x000fe20000000000 */
[----:B--2---:R-:W-:-:S13]  /*0910*/  ISETP.NE.AND P0, PT, R2, 0x4, PT ;  /* 0x000000040200780c */ /* 0x004fda0003f05270 */
[----:B------:R-:W-:Y:S05]  /*0920*/  @P0 BRA `(.L_x_12) ;  /* 0x00000000004c0947 */ /* 0x000fea0003800000 */
[----:B-1----:R-:W1:Y:S01]  /*0930*/  S2UR UR6, SR_CgaCtaId ;  /* 0x00000000000679c3 */ /* 0x002e620000008800 */
[----:B------:R-:W-:Y:S01]  /*0940*/  UMOV UR4, 0x3a0 ;  /* 0x000003a000047882 */ /* 0x000fe20000000000 */
[----:B------:R-:W-:Y:S01]  /*0950*/  UMOV UR5, 0x400 ;  /* 0x0000040000057882 */ /* 0x000fe20000000000 */
[----:B------:R-:W-:Y:S01]  /*0960*/  USEL UR4, UR4, 0x320, UP3 ;  /* 0x0000032004047887 */ /* 0x000fe20009800000 */
[----:B------:R-:W-:Y:S01]  /*0970*/  UMOV UR8, 0x1 ;  /* 0x0000000100087882 */ /* 0x000fe20000000000 */
[----:B------:R-:W-:Y:S01]  /*0980*/  ELECT P0, URZ, PT ;  /* 0x0000000000ff782f */ /* 0x000fe20003800000 */
[----:B------:R-:W-:-:S04]  /*0990*/  UIADD3 UR8, UPT, UPT, -UR8, 0x100000, URZ ;  /* 0x0010000008087890 */ /* 0x000fc8000fffe1ff */
[----:B------:R-:W-:Y:S02]  /*09a0*/  USHF.L.U32 UR9, UR8, 0xb, URZ ;  /* 0x0000000b08097899 */ /* 0x000fe400080006ff */
[----:B------:R-:W-:Y:S02]  /*09b0*/  USHF.L.U32 UR8, UR8, 0x1, URZ ;  /* 0x0000000108087899 */ /* 0x000fe400080006ff */
[----:B-1----:R-:W-:Y:S02]  /*09c0*/  ULEA UR6, UR6, UR5, 0x18 ;  /* 0x0000000506067291 */ /* 0x002fe4000f8ec0ff */
[----:B------:R-:W-:-:S04]  /*09d0*/  UIADD3 UR4, UPT, UPT, -UR4, 0x100000, URZ ;  /* 0x0010000004047890 */ /* 0x000fc8000fffe1ff */
[----:B------:R-:W-:Y:S02]  /*09e0*/  USHF.L.U32 UR5, UR4, 0xb, URZ ;  /* 0x0000000b04057899 */ /* 0x000fe400080006ff */
[----:B------:R-:W-:Y:S01]  /*09f0*/  USHF.L.U32 UR4, UR4, 0x1, URZ ;  /* 0x0000000104047899 */ /* 0x000fe200080006ff */
[----:B------:R-:W1:Y:S03]  /*0a00*/  FENCE.VIEW.ASYNC.S ;  /* 0x00000000000073c6 */ /* 0x000e660000000000 */
[----:B-1----:R2:W1:Y:S08]  /*0a10*/  SYNCS.EXCH.64 URZ, [UR6+0x70], UR8 ;  /* 0x0000700806ff75b2 */ /* 0x0024700008000100 */
[----:B------:R2:W1:Y:S01]  /*0a20*/  SYNCS.EXCH.64 URZ, [UR6+0x80], UR4 ;  /* 0x0000800406ff75b2 */ /* 0x0004620008000100 */
[----:B------:R2:W1:Y:S01]  /*0a30*/  SYNCS.EXCH.64 URZ, [UR6+0x78], UR8 ;  /* 0x0000780806ff75b2 */ /* 0x0004620008000100 */
[----:B------:R2:W1:Y:S02]  /*0a40*/  SYNCS.EXCH.64 URZ, [UR6+0x88], UR4 ;  /* 0x0000880406ff75b2 */ /* 0x0004640008000100 */
[----:B--2---:R-:W-:Y:S01]  /*0a50*/  NOP ;  /* 0x0000000000007918 */ /* 0x004fe20000000000 */
.L_x_12:
        /* <DEDUP_REMOVED lines=18> */
[----:B------:R2:W1:Y:S01]  /*0b80*/  SYNCS.EXCH.64 URZ, [UR4+0xb0], UR6 ;  /* 0x0000b00604ff75b2 */ /* 0x0004620008000100 */
[----:B------:R2:W1:Y:S01]  /*0b90*/  SYNCS.EXCH.64 URZ, [UR4+0x98], UR8 ;  /* 0x0000980804ff75b2 */ /* 0x0004620008000100 */
[----:B------:R2:W1:Y:S01]  /*0ba0*/  SYNCS.EXCH.64 URZ, [UR4+0xb8], UR6 ;  /* 0x0000b80604ff75b2 */ /* 0x0004620008000100 */
[----:B------:R2:W1:Y:S01]  /*0bb0*/  SYNCS.EXCH.64 URZ, [UR4+0xa0], UR8 ;  /* 0x0000a00804ff75b2 */ /* 0x0004620008000100 */
[----:B------:R2:W1:Y:S01]  /*0bc0*/  SYNCS.EXCH.64 URZ, [UR4+0xc0], UR6 ;  /* 0x0000c00604ff75b2 */ /* 0x0004620008000100 */
[----:B------:R2:W1:Y:S01]  /*0bd0*/  SYNCS.EXCH.64 URZ, [UR4+0xa8], UR8 ;  /* 0x0000a80804ff75b2 */ /* 0x0004620008000100 */
[----:B------:R2:W1:Y:S02]  /*0be0*/  SYNCS.EXCH.64 URZ, [UR4+0xc8], UR6 ;  /* 0x0000c80604ff75b2 */ /* 0x0004640008000100 */
[----:B--2---:R-:W-:Y:S01]  /*0bf0*/  NOP ;  /* 0x0000000000007918 */ /* 0x004fe20000000000 */
.L_x_13:
[----:B------:R-:W2:Y:S01]  /*0c00*/  SHFL.IDX PT, R2, R80, RZ, 0x1f ;  /* 0x00001fff50027589 */ /* 0x000ea200000e0000 */
[----:B------:R-:W1:Y:S01]  /*0c10*/  S2UR UR48, SR_CgaCtaId ;  /* 0x00000000003079c3 */ /* 0x000e620000008800 */
[----:B------:R-:W-:Y:S01]  /*0c20*/  NOP ;  /* 0x0000000000007918 */ /* 0x000fe20000000000 */
[----:B--2---:R-:W-:-:S13]  /*0c30*/  ISETP.NE.AND P0, PT, R2, 0x3, PT ;  /* 0x000000030200780c */ /* 0x004fda0003f05270 */
[----:B-1----:R-:W-:Y:S05]  /*0c40*/  @P0 BRA `(.L_x_14) ;  /* 0x0000000000340947 */ /* 0x002fea0003800000 */
[----:B------:R-:W-:Y:S01]  /*0c50*/  UMOV UR4, 0x400 ;  /* 0x0000040000047882 */ /* 0x000fe20000000000 */
[----:B------:R-:W-:Y:S01]  /*0c60*/  UMOV UR6, 0x20 ;  /* 0x0000002000067882 */ /* 0x000fe20000000000 */
[----:B------:R-:W-:Y:S02]  /*0c70*/  ULEA UR4, UR48, UR4, 0x18 ;  /* 0x0000000430047291 */ /* 0x000fe4000f8ec0ff */
[----:B------:R-:W-:-:S04]  /*0c80*/  UIADD3 UR6, UPT, UPT, -UR6, 0x100000, URZ ;  /* 0x0010000006067890 */ /* 0x000fc8000fffe1ff */
[----:B------:R-:W-:Y:S02]  /*0c90*/  USHF.L.U32 UR7, UR6, 0xb, URZ ;  /* 0x0000000b06077899 */ /* 0x000fe400080006ff */
[----:B------:R-:W-:Y:S01]  /*0ca0*/  USHF.L.U32 UR6, UR6, 0x1, URZ ;  /* 0x0000000106067899 */ /* 0x000fe200080006ff */
[----:B------:R-:W-:Y:S01]  /*0cb0*/  ELECT P0, URZ, PT ;  /* 0x0000000000ff782f */ /* 0x000fe20003800000 */
[----:B------:R-:W1:Y:S10]  /*0cc0*/  FENCE.VIEW.ASYNC.S ;  /* 0x00000000000073c6 */ /* 0x000e740000000000 */
[----:B-1----:R1:W2:Y:S01]  /*0cd0*/  SYNCS.EXCH.64 URZ, [UR4+0xd0], UR6 ;  /* 0x0000d00604ff75b2 */ /* 0x0022a20008000100 */
[----:B------:R1:W1:Y:S01]  /*0ce0*/  SYNCS.EXCH.64 URZ, [UR4+0xe0], UR6 ;  /* 0x0000e00604ff75b2 */ /* 0x0002620008000100 */
[----:B------:R1:W1:Y:S01]  /*0cf0*/  SYNCS.EXCH.64 URZ, [UR4+0xd8], UR6 ;  /* 0x0000d80604ff75b2 */ /* 0x0002620008000100 */
[----:B------:R1:W1:Y:S01]  /*0d00*/  SYNCS.EXCH.64 URZ, [UR4+0xe8], UR6 ;  /* 0x0000e80604ff75b2 */ /* 0x0002620008000100 */
[----:B------:R-:W-:Y:S01]  /*0d10*/  NOP ;  /* 0x0000000000007918 */ /* 0x000fe20000000000 */
.L_x_14:
[----:B-1----:R-:W1:Y:S01]  /*0d20*/  LDCU UR4, c[0x0][0x36c] ;  /* 0x00006d80ff0477ac */ /* 0x002e620008000800 */
[----:B------:R-:W-:Y:S01]  /*0d30*/  ISETP.NE.OR P3, PT, R0, 0x2, !P3 ;  /* 0x000000020000780c */ /* 0x000fe20005f65670 */
[----:B------:R-:W-:Y:S01]  /*0d40*/  NOP ;  /* 0x0000000000007918 */ /* 0x000fe20000000000 */
[----:B------:R-:W-:Y:S01]  /*0d50*/  LOP3.LUT R0, R76, 0x1f, RZ, 0xc0, !PT ;  /* 0x0000001f4c007812 */ /* 0x000fe200078ec0ff */
[----:B------:R-:W-:Y:S02]  /*0d60*/  UISETP.NE.AND UP4, UPT, UR22, URZ, UPT ;  /* 0x000000ff1600728c */ /* 0x000fe4000bf85270 */
[----:B-1----:R-:W-:-:S09]  /*0d70*/  UISETP.EQ.U32.AND UP5, UPT, UR4, 0x1, UPT ;  /* 0x000000010400788c */ /* 0x002fd2000bfa2070 */
[----:B------:R-:W-:Y:S05]  /*0d80*/  BRA.U !UP5, `(.L_x_15) ;  /* 0x000000010d087547 */ /* 0x000fea000b800000 */
[----:B--234-:R-:W-:Y:S01]  /*0d90*/  UCGABAR_ARV ;  /* 0x00000000000079c7 */ /* 0x01cfe20008000000 */
[----:B------:R-:W-:Y:S05]  /*0da0*/  BRA `(.L_x_16) ;  /* 0x0000000000047947 */ /* 0x000fea0003800000 */
.L_x_15:
[----:B--234-:R-:W-:Y:S01]  /*0db0*/  NOP ;  /* 0x0000000000007918 */ /* 0x01cfe20000000000 */
.L_x_16:
[----:B------:R-:W1:Y:S01]  /*0dc0*/  S2UR UR46, SR_CTAID.X ;  /* 0x00000000002e79c3 */ /* 0x000e620000002500 */
[----:B------:R-:W-:-:S05]  /*0dd0*/  CS2R.32 R3, SR_CgaSize ;  /* 0x0000000000037805 */ /* 0x000fca0000008a00 */
[----:B------:R-:W-:-:S05]  /*0de0*/  IMAD R3, R3, -0xa0, RZ ;  /* 0xffffff6003037824 */ /* 0x000fca00078e02ff */
[----:B------:R-:W-:-:S14]  /*0df0*/  R2UR UR5, R3 ;  /* 0x00000000030572ca */ /* 0x000fdc00000e0000 */
[----:B------:R-:W2:Y:S01]  /*0e00*/  LDCU UR5, c[0x0][UR5+0x2b0] ;  /* 0x00005600050577ac */ /* 0x000ea20008000800 */
[----:B------:R-:W-:-:S05]  /*0e10*/  CS2R.32 R3, SR_CgaSize ;  /* 0x0000000000037805 */ /* 0x000fca0000008a00 */
[----:B------:R-:W-:-:S05]  /*0e20*/  IMAD R3, R3, -0xa0, RZ ;  /* 0xffffff6003037824 */ /* 0x000fca00078e02ff */
[----:B------:R-:W-:-:S14]  /*0e30*/  R2UR UR4, R3 ;  /* 0x00000000030472ca */ /* 0x000fdc00000e0000 */
[----:B------:R-:W3:Y:S01]  /*0e40*/  LDCU UR4, c[0x0][UR4+0x2b4] ;  /* 0x00005680040477ac */ /* 0x000ee20008000800 */
[----:B------:R-:W4:Y:S01]  /*0e50*/  S2UR UR45, SR_CTAID.Y ;  /* 0x00000000002d79c3 */ /* 0x000f220000002600 */
[----:B------:R-:W-:-:S05]  /*0e60*/  CS2R.32 R3, SR_CgaSize ;  /* 0x0000000000037805 */ /* 0x000fca0000008a00 */
[----:B------:R-:W-:-:S05]  /*0e70*/  IMAD R3, R3, -0xa0, RZ ;  /* 0xffffff6003037824 */ /* 0x000fca00078e02ff */
[----:B------:R-:W-:-:S14]  /*0e80*/  R2UR UR57, R3 ;  /* 0x00000000033972ca */ /* 0x000fdc00000e0000 */
[----:B------:R-:W3:Y:S01]  /*0e90*/  LDCU UR57, c[0x0][UR57+0x2a0] ;  /* 0x00005400393977ac */ /* 0x000ee20008000800 */
[----:B------:R-:W-:-:S05]  /*0ea0*/  CS2R.32 R3, SR_CgaSize ;  /* 0x0000000000037805 */ /* 0x000fca0000008a00 */
[----:B------:R-:W-:-:S05]  /*0eb0*/  IMAD R3, R3, -0xa0, RZ ;  /* 0xffffff6003037824 */ /* 0x000fca00078e02ff */
[----:B------:R-:W-:-:S14]  /*0ec0*/  R2UR UR60, R3 ;  /* 0x00000000033c72ca */ /* 0x000fdc00000e0000 */
[----:B------:R-:W3:Y:S01]  /*0ed0*/  LDCU UR60, c[0x0][UR60+0x2a4] ;  /* 0x000054803c3c77ac */ /* 0x000ee20008000800 */
[----:B------:R-:W-:Y:S02]  /*0ee0*/  ULOP3.LUT UR49, UR48, 0x1, URZ, 0xc0, !UPT ;  /* 0x0000000130317892 */ /* 0x000fe4000f8ec0ff */
[----:B------:R-:W-:Y:S02]  /*0ef0*/  USHF.R.U32.HI UR26, URZ, 0x1, UR48 ;  /* 0x00000001ff1a7899 */ /* 0x000fe40008011630 */
[----:B------:R-:W-:Y:S02]  /*0f00*/  UISETP.GT.U32.AND UP1, UPT, UR49, 0xffff, UPT ;  /* 0x0000ffff3100788c */ /* 0x000fe4000bf24070 */
[----:B------:R-:W-:Y:S01]  /*0f10*/  USHF.L.U32 UR28, UR48, 0xa, URZ ;  /* 0x0000000a301c7899 */ /* 0x000fe200080006ff */
[----:B-1----:R-:W-:Y:S01]  /*0f20*/  I2FP.F32.U32 R3, UR46 ;  /* 0x0000002e00037c45 */ /* 0x002fe20008201000 */
[----:B------:R-:W1:Y:S04]  /*0f30*/  LDCU UR23, c[0x0][0xb24] ;  /* 0x00016480ff1777ac */ /* 0x000e680008000800 */
[----:B--2---:R-:W-:Y:S01]  /*0f40*/  FMUL R3, R3, UR5 ;  /* 0x0000000503037c20 */ /* 0x004fe20008400000 */
[----:B------:R-:W2:Y:S01]  /*0f50*/  LDCU UR40, c[0x0][0xb24] ;  /* 0x00016480ff2877ac */ /* 0x000ea20008000800 */
[----:B----4-:R-:W-:Y:S01]  /*0f60*/  I2FP.F32.U32 R2, UR45 ;  /* 0x0000002d00027c45 */ /* 0x010fe20008201000 */
[----:B------:R-:W4:Y:S03]  /*0f70*/  LDCU UR30, c[0x0][0xb30] ;  /* 0x00016600ff1e77ac */ /* 0x000f260008000800 */
[----:B------:R-:W1:Y:S01]  /*0f80*/  F2I.U32.TRUNC.NTZ R3, R3 ;  /* 0x0000000300037305 */ /* 0x000e62000020f000 */
[----:B---3--:R-:W-:Y:S01]  /*0f90*/  FMUL R2, R2, UR4 ;  /* 0x0000000402027c20 */ /* 0x008fe20008400000 */
[----:B------:R-:W-:-:S02]  /*0fa0*/  ULOP3.LUT UR4, UR48, 0x2, URZ, 0xc0, !UPT ;  /* 0x0000000230047892 */ /* 0x000fc4000f8ec0ff */
[----:B------:R-:W-:Y:S02]  /*0fb0*/  USHF.L.U32 UR27, UR48, 0xb, URZ ;  /* 0x0000000b301b7899 */ /* 0x000fe400080006ff */
[----:B------:R-:W-:Y:S02]  /*0fc0*/  UISETP.GT.U32.AND UP0, UPT, UR4, 0xffff, UPT ;  /* 0x0000ffff0400788c */ /* 0x000fe4000bf04070 */
[----:B------:R-:W3:Y:S01]  /*0fd0*/  F2I.U32.TRUNC.NTZ R2, R2 ;  /* 0x0000000200027305 */ /* 0x000ee2000020f000 */
[----:B------:R-:W-:Y:S01]  /*0fe0*/  UMOV UR32, 0x5 ;  /* 0x0000000500207882 */ /* 0x000fe20000000000 */
[----:B------:R-:W-:Y:S02]  /*0ff0*/  USEL UR24, UR49, 0xffff, !UP1 ;  /* 0x0000ffff31187887 */ /* 0x000fe4000c800000 */
[----:B------:R-:W-:Y:S01]  /*1000*/  USEL UR25, UR4, 0xffff, !UP0 ;  /* 0x0000ffff04197887 */ /* 0x000fe2000c000000 */
[----:B-1----:R-:W-:Y:S02]  /*1010*/  R2UR UR5, R3 ;  /* 0x00000000030572ca */ /* 0x002fe400000e0000 */
[----:B---3--:R-:W-:-:S02]  /*1020*/  R2UR UR6, R2 ;  /* 0x00000000020672ca */ /* 0x008fc400000e0000 */
[----:B------:R-:W-:-:S09]  /*1030*/  PRMT R2, RZ, 0x7610, R2 ;  /* 0x00007610ff027816 */ /* 0x000fd20000000002 */
[----:B------:R-:W-:-:S04]  /*1040*/  UIADD3 UR5, UPT, UPT, -UR5, URZ, URZ ;  /* 0x000000ff05057290 */ /* 0x000fc8000fffe1ff */
[----:B------:R-:W-:Y:S02]  /*1050*/  UIMAD UR57, UR57, UR5, UR46 ;  /* 0x00000005393972a4 */ /* 0x000fe4000f8e022e */
[----:B------:R-:W-:-:S04]  /*1060*/  UIADD3 UR4, UPT, UPT, -UR6, URZ, URZ ;  /* 0x000000ff06047290 */ /* 0x000fc8000fffe1ff */
[----:B------:R-:W-:Y:S01]  /*1070*/  UIMAD UR60, UR60, UR4, UR45 ;  /* 0x000000043c3c72a4 */ /* 0x000fe2000f8e022d */
[----:B--2-4-:R-:W-:Y:S11]  /*1080*/  BRA.U UP4, `(.L_x_17) ;  /* 0x00000001043c7547 */ /* 0x014ff6000b800000 */
[----:B------:R-:W-:Y:S02]  /*1090*/  UISETP.NE.AND UP0, UPT, UR60, URZ, UPT ;  /* 0x000000ff3c00728c */ /* 0x000fe4000bf05270 */
[----:B------:R-:W-:Y:S02]  /*10a0*/  UISETP.NE.AND UP1, UPT, UR60, 0x1, UPT ;  /* 0x000000013c00788c */ /* 0x000fe4000bf25270 */
[----:B------:R-:W-:Y:S02]  /*10b0*/  UISETP.NE.AND UP2, UPT, UR57, URZ, UP0 ;  /* 0x000000ff3900728c */ /* 0x000fe40008745270 */
[----:B------:R-:W-:Y:S02]  /*10c0*/  USEL UR4, URZ, 0x2, UP0 ;  /* 0x00000002ff047887 */ /* 0x000fe40008000000 */
[----:B------:R-:W-:Y:S02]  /*10d0*/  USEL UR8, URZ, 0x1, UP2 ;  /* 0x00000001ff087887 */ /* 0x000fe40009000000 */
[----:B------:R-:W-:-:S02]  /*10e0*/  UISETP.NE.AND UP2, UPT, UR57, URZ, UPT ;  /* 0x000000ff3900728c */ /* 0x000fc4000bf45270 */
[----:B------:R-:W-:Y:S02]  /*10f0*/  USEL UR5, URZ, 0x4, UP1 ;  /* 0x00000004ff057887 */ /* 0x000fe40008800000 */
[----:B------:R-:W-:Y:S02]  /*1100*/  UISETP.NE.AND UP0, UPT, UR57, 0x1, UPT ;  /* 0x000000013900788c */ /* 0x000fe4000bf05270 */
[----:B------:R-:W-:Y:S02]  /*1110*/  USEL UR6, URZ, 0x8, UP1 ;  /* 0x00000008ff067887 */ /* 0x000fe40008800000 */
[----:B------:R-:W-:Y:S02]  /*1120*/  USEL UR7, UR5, 0x4, UP2 ;  /* 0x0000000405077887 */ /* 0x000fe40009000000 */
[----:B------:R-:W-:Y:S02]  /*1130*/  USEL UR4, UR4, 0x2, UP0 ;  /* 0x0000000204047887 */ /* 0x000fe40008000000 */
[----:B------:R-:W-:-:S02]  /*1140*/  USEL UR5, UR6, 0x8, UP0 ;  /* 0x0000000806057887 */ /* 0x000fc40008000000 */
[----:B------:R-:W-:-:S04]  /*1150*/  UIADD3 UR4, UPT, UPT, UR4, UR7, UR8 ;  /* 0x0000000704047290 */ /* 0x000fc8000fffe008 */
[----:B------:R-:W-:-:S06]  /*1160*/  UIADD3 UR4, UPT, UPT, UR4, UR5, URZ ;  /* 0x0000000504047290 */ /* 0x000fcc000fffe0ff */
[----:B------:R-:W-:-:S07]  /*1170*/  MOV R2, UR4 ;  /* 0x0000000400027c02 */ /* 0x000fce0008000f00 */
.L_x_17:
[----:B------:R-:W1:Y:S01]  /*1180*/  S2UR UR36, SR_CTAID.Z ;  /* 0x00000000002479c3 */ /* 0x000e620000002700 */
[----:B------:R-:W-:Y:S01]  /*1190*/  UISETP.GE.AND UP0, UPT, UR23, 0x1, UPT ;  /* 0x000000011700788c */ /* 0x000fe2000bf06270 */
[----:B------:R-:W-:-:S08]  /*11a0*/  UMOV UR31, 0x3 ;  /* 0x00000003001f7882 */ /* 0x000fd00000000000 */
[----:B------:R-:W-:Y:S05]  /*11b0*/  BRA.U !UP0, `(.L_x_18) ;  /* 0x0000000108d47547 */ /* 0x000fea000b800000 */
[----:B------:R-:W2:Y:S01]  /*11c0*/  LDCU.128 UR12, c[0x0][0xb10] ;  /* 0x00016200ff0c77ac */ /* 0x000ea20008000c00 */
[----:B------:R-:W3:Y:S01]  /*11d0*/  LDCU UR6, c[0x0][0x370] ;  /* 0x00006e00ff0677ac */ /* 0x000ee20008000800 */
[----:B------:R-:W4:Y:S01]  /*11e0*/  LDCU UR5, c[0x0][0x374] ;  /* 0x00006e80ff0577ac */ /* 0x000f220008000800 */
[----:B------:R-:W1:Y:S01]  /*11f0*/  LDCU UR29, c[0x0][0xb0c] ;  /* 0x00016180ff1d77ac */ /* 0x000e620008000800 */
[----:B------:R-:W1:Y:S01]  /*1200*/  LDCU UR4, c[0x0][0xb20] ;  /* 0x00016400ff0477ac */ /* 0x000e620008000800 */
[----:B------:R-:W1:Y:S01]  /*1210*/  LDCU.64 UR8, c[0x0][0xb28] ;  /* 0x00016500ff0877ac */ /* 0x000e620008000a00 */
[----:B--2---:R-:W-:Y:S02]  /*1220*/  UISETP.NE.AND UP0, UPT, UR14, 0x1, UPT ;  /* 0x000000010e00788c */ /* 0x004fe4000bf05270 */
[----:B----4-:R-:W-:Y:S02]  /*1230*/  UIMAD.WIDE.U32 UR10, UR5, UR15, URZ ;  /* 0x0000000f050a72a5 */ /* 0x010fe4000f8e00ff */
[----:B---3--:R-:W-:-:S02]  /*1240*/  UIMAD.WIDE.U32 UR18, UR6, UR12, URZ ;  /* 0x0000000c061272a5 */ /* 0x008fc4000f8e00ff */
[----:B-1----:R-:W-:Y:S02]  /*1250*/  UISETP.NE.AND UP1, UPT, UR29, 0x1, UPT ;  /* 0x000000011d00788c */ /* 0x002fe4000bf25270 */
[----:B------:R-:W-:Y:S01]  /*1260*/  UISETP.NE.AND UP2, UPT, UR23, 0x1, UPT ;  /* 0x000000011700788c */ /* 0x000fe2000bf45270 */
[----:B------:R-:W-:Y:S02]  /*1270*/  UMOV UR10, UR11 ;  /* 0x0000000b000a7c82 */ /* 0x000fe40008000000 */
[----:B------:R-:W-:Y:S01]  /*1280*/  UMOV UR18, UR19 ;  /* 0x0000001300127c82 */ /* 0x000fe20008000000 */
[----:B------:R-:W-:Y:S02]  /*1290*/  @UP0 USHF.R.U32.HI UR5, URZ, UR4, UR10 ;  /* 0x00000004ff050299 */ /* 0x000fe4000801160a */
[----:B------:R-:W-:Y:S02]  /*12a0*/  UIMAD.WIDE.U32 UR20, UR45, UR15, URZ ;  /* 0x0000000f2d1472a5 */ /* 0x000fe4000f8e00ff */
[----:B------:R-:W-:-:S02]  /*12b0*/  UIMAD.WIDE.U32 UR10, UR5, UR8, URZ ;  /* 0x00000008050a72a5 */ /* 0x000fc4000f8e00ff */
[----:B------:R-:W-:Y:S02]  /*12c0*/  @UP1 USHF.R.U32.HI UR6, URZ, UR13, UR18 ;  /* 0x0000000dff061299 */ /* 0x000fe40008011612 */
[----:B------:R-:W-:Y:S02]  /*12d0*/  UIMAD.WIDE.U32 UR16, UR46, UR12, URZ ;  /* 0x0000000c2e1072a5 */ /* 0x000fe4000f8e00ff */
[----:B------:R-:W-:Y:S01]  /*12e0*/  UIMAD.WIDE.U32 UR18, UR6, UR8, URZ ;  /* 0x00000008061272a5 */ /* 0x000fe2000f8e00ff */
[----:B------:R-:W-:Y:S01]  /*12f0*/  UMOV UR20, UR21 ;  /* 0x0000001500147c82 */ /* 0x000fe20008000000 */
[----:B------:R-:W-:Y:S01]  /*1300*/  UMOV UR10, UR11 ;  /* 0x0000000b000a7c82 */ /* 0x000fe20008000000 */
[----:B------:R-:W-:Y:S02]  /*1310*/  USHF.R.U32.HI UR20, URZ, UR4, UR20 ;  /* 0x00000004ff147299 */ /* 0x000fe40008011614 */
[----:B------:R-:W-:Y:S02]  /*1320*/  @UP2 USHF.R.U32.HI UR5, URZ, UR9, UR10 ;  /* 0x00000009ff052299 */ /* 0x000fe4000801160a */
[----:B------:R-:W-:Y:S01]  /*1330*/  UMOV UR7, UR19 ;  /* 0x0000001300077c82 */ /* 0x000fe20008000000 */
[----:B------:R-:W-:Y:S01]  /*1340*/  UMOV UR16, UR17 ;  /* 0x0000001100107c82 */ /* 0x000fe20008000000 */
[----:B------:R-:W-:-:S02]  /*1350*/  @UP2 USHF.R.U32.HI UR6, URZ, UR9, UR7 ;  /* 0x00000009ff062299 */ /* 0x000fc40008011607 */
[----:B------:R-:W-:Y:S02]  /*1360*/  USHF.R.U32.HI UR13, URZ, UR13, UR16 ;  /* 0x0000000dff0d7299 */ /* 0x000fe40008011610 */
[----:B------:R-:W-:Y:S02]  /*1370*/  USEL UR4, UR45, UR20, !UP0 ;  /* 0x000000142d047287 */ /* 0x000fe4000c000000 */
[----:B------:R-:W-:Y:S02]  /*1380*/  UIMAD UR7, UR5, UR23, URZ ;  /* 0x00000017050772a4 */ /* 0x000fe4000f8e02ff */
[----:B------:R-:W-:Y:S02]  /*1390*/  USEL UR5, UR46, UR13, !UP1 ;  /* 0x0000000d2e057287 */ /* 0x000fe4000c800000 */
[----:B------:R-:W-:Y:S02]  /*13a0*/  UIMAD UR12, UR6, UR23, URZ ;  /* 0x00000017060c72a4 */ /* 0x000fe4000f8e02ff */
[----:B------:R-:W-:-:S02]  /*13b0*/  UISETP.GE.AND UP0, UPT, UR4, UR7, UPT ;  /* 0x000000070400728c */ /* 0x000fc4000bf06270 */
[----:B------:R-:W-:Y:S02]  /*13c0*/  UIMAD.WIDE.U32 UR10, UR4, UR8, URZ ;  /* 0x00000008040a72a5 */ /* 0x000fe4000f8e00ff */
[----:B------:R-:W-:Y:S02]  /*13d0*/  UISETP.GE.OR UP0, UPT, UR5, UR12, UP0 ;  /* 0x0000000c0500728c */ /* 0x000fe40008706670 */
[----:B------:R-:W-:Y:S02]  /*13e0*/  UIMAD.WIDE.U32 UR12, UR5, UR8, URZ ;  /* 0x00000008050c72a5 */ /* 0x000fe4000f8e00ff */
[----:B------:R-:W-:Y:S01]  /*13f0*/  UIADD3 UR10, UPT, UPT, -UR4, URZ, URZ ;  /* 0x000000ff040a7290 */ /* 0x000fe2000fffe1ff */
[----:B------:R-:W-:Y:S01]  /*1400*/  UMOV UR8, UR11 ;  /* 0x0000000b00087c82 */ /* 0x000fe20008000000 */
[----:B------:R-:W-:Y:S02]  /*1410*/  UIADD3 UR11, UPT, UPT, -UR5, URZ, URZ ;  /* 0x000000ff050b7290 */ /* 0x000fe4000fffe1ff */
[----:B------:R-:W-:-:S03]  /*1420*/  USHF.R.U32.HI UR8, URZ, UR9, UR8 ;  /* 0x00000009ff087299 */ /* 0x000fc60008011608 */
[----:B------:R-:W-:Y:S01]  /*1430*/  @!UP0 UMOV UR7, UR13 ;  /* 0x0000000d00078c82 */ /* 0x000fe20008000000 */
[----:B------:R-:W-:Y:S02]  /*1440*/  UIMAD UR45, UR14, UR10, UR45 ;  /* 0x0000000a0e2d72a4 */ /* 0x000fe4000f8e022d */
[----:B------:R-:W-:Y:S02]  /*1450*/  USEL UR8, UR4, UR8, !UP2 ;  /* 0x0000000804087287 */ /* 0x000fe4000d000000 */
[----:B------:R-:W-:Y:S02]  /*1460*/  @!UP0 USHF.R.U32.HI UR7, URZ, UR9, UR7 ;  /* 0x00000009ff078299 */ /* 0x000fe40008011607 */
[----:B------:R-:W-:Y:S02]  /*1470*/  UIADD3 UR9, UPT, UPT, -UR8, URZ, URZ ;  /* 0x000000ff08097290 */ /* 0x000fe4000fffe1ff */
[----:B------:R-:W-:Y:S02]  /*1480*/  @!UP0 USEL UR7, UR5, UR7, !UP2 ;  /* 0x0000000705078287 */ /* 0x000fe4000d000000 */
[----:B------:R-:W-:-:S02]  /*1490*/  UIMAD UR9, UR23, UR9, UR4 ;  /* 0x00000009170972a4 */ /* 0x000fc4000f8e0204 */
[----:B------:R-:W-:Y:S02]  /*14a0*/  @!UP0 UIADD3 UR8, UPT, UPT, UR8, -UR7, URZ ;  /* 0x8000000708088290 */ /* 0x000fe4000fffe0ff */
[----:B------:R-:W-:Y:S02]  /*14b0*/  @!UP0 UIMAD UR6, UR9, UR6, UR7 ;  /* 0x00000006090682a4 */ /* 0x000fe4000f8e0207 */
[----:B------:R-:W-:Y:S02]  /*14c0*/  @!UP0 UIMAD UR4, UR8, UR23, UR5 ;  /* 0x00000017080482a4 */ /* 0x000fe4000f8e0205 */
[----:B------:R-:W-:Y:S02]  /*14d0*/  UIMAD UR46, UR29, UR11, UR46 ;  /* 0x0000000b1d2e72a4 */ /* 0x000fe4000f8e022e */
[----:B------:R-:W-:Y:S01]  /*14e0*/  UIMAD UR45, UR4, UR14, UR45 ;  /* 0x0000000e042d72a4 */ /* 0x000fe2000f8e022d */
[----:B------:R-:W-:Y:S02]  /*14f0*/  @!UP0 UMOV UR5, UR6 ;  /* 0x0000000600058c82 */ /* 0x000fe40008000000 */
[----:B------:R-:W-:-:S12]  /*1500*/  UIMAD UR46, UR5, UR29, UR46 ;  /* 0x0000001d052e72a4 */ /* 0x000fd8000f8e022e */
.L_x_18:
[----:B------:R-:W-:Y:S02]  /*1510*/  UISETP.NE.AND UP1, UPT, UR30, 0x1, UPT ;  /* 0x000000011e00788c */ /* 0x000fe4000bf25270 */
[----:B------:R-:W-:Y:S02]  /*1520*/  ULOP3.LUT UR24, UR24, 0xffff, URZ, 0xc0, !UPT ;  /* 0x0000ffff18187892 */ /* 0x000fe4000f8ec0ff */
[----:B------:R-:W-:Y:S02]  /*1530*/  ULOP3.LUT UR21, UR25, 0xffff, URZ, 0xc0, !UPT ;  /* 0x0000ffff19157892 */ /* 0x000fe4000f8ec0ff */
[----:B------:R-:W-:Y:S02]  /*1540*/  UISETP.NE.AND UP0, UPT, UR22, 0x2, UPT ;  /* 0x000000021600788c */ /* 0x000fe4000bf05270 */
[----:B------:R-:W-:Y:S02]  /*1550*/  ULOP3.LUT UR28, UR28, 0x800, URZ, 0xc0, !UPT ;  /* 0x000008001c1c7892 */ /* 0x000fe4000f8ec0ff */
[----:B------:R-:W-:-:S02]  /*1560*/  ULOP3.LUT UR27, UR27, 0x800, URZ, 0xc0, !UPT ;  /* 0x000008001b1b7892 */ /* 0x000fc4000f8ec0ff */
[----:B------:R-:W-:Y:S02]  /*1570*/  USHF.L.U32 UR24, UR32, UR24, URZ ;  /* 0x0000001820187299 */ /* 0x000fe400080006ff */
[----:B------:R-:W-:Y:S01]  /*1580*/  USHF.L.U32 UR21, UR31, UR21, URZ ;  /* 0x000000151f157299 */ /* 0x000fe200080006ff */
[----:B------:R-:W-:Y:S11]  /*1590*/  BRA.U UP1, `(.L_x_19) ;  /* 0x0000000101447547 */ /* 0x000ff6000b800000 */
[----:B------:R-:W2:Y:S01]  /*15a0*/  LDCU.128 UR8, c[0x0][0xb10] ;  /* 0x00016200ff0877ac */ /* 0x000ea20008000c00 */
[----:B------:R-:W3:Y:S01]  /*15b0*/  LDCU UR12, c[0x0][0xb0c] ;  /* 0x00016180ff0c77ac */ /* 0x000ee20008000800 */
[----:B------:R-:W4:Y:S01]  /*15c0*/  LDCU UR13, c[0x0][0xb20] ;  /* 0x00016400ff0d77ac */ /* 0x000f220008000800 */
[----:B--2---:R-:W-:Y:S02]  /*15d0*/  UIMAD.WIDE.U32 UR6, UR46, UR8, URZ ;  /* 0x000000082e0672a5 */ /* 0x004fe4000f8e00ff */
[----:B------:R-:W-:Y:S02]  /*15e0*/  UIMAD.WIDE.U32 UR4, UR45, UR11, URZ ;  /* 0x0000000b2d0472a5 */ /* 0x000fe4000f8e00ff */
[----:B---3--:R-:W-:Y:S02]  /*15f0*/  UISETP.NE.AND UP2, UPT, UR12, 0x1, UPT ;  /* 0x000000010c00788c */ /* 0x008fe4000bf45270 */
[----:B------:R-:W-:Y:S01]  /*1600*/  UISETP.NE.AND UP1, UPT, UR10, 0x1, UPT ;  /* 0x000000010a00788c */ /* 0x000fe2000bf25270 */
[----:B------:R-:W-:-:S02]  /*1610*/  UMOV UR6, UR7 ;  /* 0x0000000700067c82 */ /* 0x000fc40008000000 */
[----:B------:R-:W-:Y:S01]  /*1620*/  UMOV UR4, UR5 ;  /* 0x0000000500047c82 */ /* 0x000fe20008000000 */
[----:B------:R-:W-:Y:S02]  /*1630*/  USHF.R.U32.HI UR9, URZ, UR9, UR6 ;  /* 0x00000009ff097299 */ /* 0x000fe40008011606 */
[----:B----4-:R-:W-:Y:S02]  /*1640*/  USHF.R.U32.HI UR4, URZ, UR13, UR4 ;  /* 0x0000000dff047299 */ /* 0x010fe40008011604 */
[----:B------:R-:W-:Y:S02]  /*1650*/  USEL UR5, UR46, UR9, !UP2 ;  /* 0x000000092e057287 */ /* 0x000fe4000d000000 */
[----:B------:R-:W-:-:S04]  /*1660*/  USEL UR4, UR45, UR4, !UP1 ;  /* 0x000000042d047287 */ /* 0x000fc8000c800000 */
[----:B------:R-:W-:Y:S02]  /*1670*/  UIADD3 UR6, UPT, UPT, UR5, -UR4, URZ ;  /* 0x8000000405067290 */ /* 0x000fe4000fffe0ff */
[----:B------:R-:W-:Y:S02]  /*1680*/  UIADD3 UR4, UPT, UPT, -UR5, UR4, URZ ;  /* 0x0000000405047290 */ /* 0x000fe4000fffe1ff */
[----:B------:R-:W-:Y:S02]  /*1690*/  UIMAD UR45, UR6, UR10, UR45 ;  /* 0x0000000a062d72a4 */ /* 0x000fe4000f8e022d */
[----:B------:R-:W-:-:S12]  /*16a0*/  UIMAD UR46, UR4, UR12, UR46 ;  /* 0x0000000c042e72a4 */ /* 0x000fd8000f8e022e */
.L_x_19:
[----:B------:R-:W-:Y:S05]  /*16b0*/  BRA.U !UP5, `(.L_x_20) ;  /* 0x000000010d0c7547 */ /* 0x000fea000b800000 */
[----:B------:R-:W-:Y:S01]  /*16c0*/  UCGABAR_WAIT ;  /* 0x0000000000007dc7 */ /* 0x000fe20008000000 */
[----:B------:R-:W-:Y:S01]  /*16d0*/  CCTL.IVALL ;  /* 0x00000000ff00798f */ /* 0x000fe20002000000 */
[----:B------:R-:W-:Y:S05]  /*16e0*/  BRA `(.L_x_21) ;  /* 0x0000000000047947 */ /* 0x000fea0003800000 */
.L_x_20:
[----:B------:R-:W-:Y:S06]  /*16f0*/  BAR.SYNC.DEFER_BLOCKING 0x0 ;  /* 0x0000000000007b1d */ /* 0x000fec0000010000 */
.L_x_21:
[----:B------:R-:W-:Y:S05]  /*1700*/  BRA.U UP0, `(.L_x_22) ;  /* 0x0000001100f87547 */ /* 0x000fea000b800000 */
[----:B------:R-:W2:Y:S01]  /*1710*/  LDCU UR6, c[0x0][0x38c] ;  /* 0x00007180ff0677ac */ /* 0x000ea20008000800 */
[----:B------:R-:W-:Y:S01]  /*1720*/  PLOP3.LUT P1, PT, PT, PT, UP3, 0x80, 0x8 ;  /* 0x000000000008781c */ /* 0x000fe20003f2f038 */
[----:B------:R-:W-:Y:S01]  /*1730*/  IMAD.MOV.U32 R12, RZ, RZ, 0x1 ;  /* 0x00000001ff0c7424 */ /* 0x000fe200078e00ff */
[----:B------:R-:W-:Y:S01]  /*1740*/  ISETP.EQ.OR P2, PT, R0, RZ, P3 ;  /* 0x000000ff0000720c */ /* 0x000fe20001f42670 */
[----:B------:R-:W-:Y:S01]  /*1750*/  UISETP.NE.AND UP1, UPT, UR22, URZ, UPT ;  /* 0x000000ff1600728c */ /* 0x000fe2000bf25270 */
[----:B------:R-:W-:Y:S02]  /*1760*/  PLOP3.LUT P1, PT, P1, PT, PT, 0x8, 0x80 ;  /* 0x000000000080781c */ /* 0x000fe40000f2e170 */
[----:B------:R-:W-:Y:S01]  /*1770*/  CS2R R10, SRZ ;  /* 0x00000000000a7805 */ /* 0x000fe2000001ff00 */
[----:B------:R-:W-:Y:S01]  /*1780*/  IMAD.MOV.U32 R9, RZ, RZ, RZ ;  /* 0x000000ffff097224 */ /* 0x000fe200078e00ff */
[----:B------:R-:W3:Y:S01]  /*1790*/  LDCU UR41, c[0x0][0x370] ;  /* 0x00006e00ff2977ac */ /* 0x000ee20008000800 */
[----:B------:R-:W-:Y:S01]  /*17a0*/  IMAD.MOV.U32 R8, RZ, RZ, 0x1 ;  /* 0x00000001ff087424 */ /* 0x000fe200078e00ff */
[----:B------:R-:W4:Y:S01]  /*17b0*/  LDCU.64 UR30, c[0x0][0x348] ;  /* 0x00006900ff1e77ac */ /* 0x000f220008000a00 */
[----:B------:R-:W1:Y:S01]  /*17c0*/  LDCU UR39, c[0x0][0x374] ;  /* 0x00006e80ff2777ac */ /* 0x000e620008000800 */
[----:B--2---:R-:W-:-:S02]  /*17d0*/  UIADD3 UR5, UPT, UPT, UR6, 0x3f, URZ ;  /* 0x0000003f06057890 */ /* 0x004fc4000fffe0ff */
[----:B------:R-:W-:Y:S02]  /*17e0*/  UIADD3 UR50, UPT, UPT, UR6, 0x7e, URZ ;  /* 0x0000007e06327890 */ /* 0x000fe4000fffe0ff */
[----:B------:R-:W-:-:S04]  /*17f0*/  USHF.R.S32.HI UR4, URZ, 0x1f, UR5 ;  /* 0x0000001fff047899 */ /* 0x000fc80008011405 */
[----:B------:R-:W-:Y:S02]  /*1800*/  ULEA.HI UR4, UR4, UR5, URZ, 0x6 ;  /* 0x0000000504047291 */ /* 0x000fe4000f8f30ff */
[----:B------:R-:W-:Y:S02]  /*1810*/  USHF.L.U32 UR5, UR26, 0x5, URZ ;  /* 0x000000051a057899 */ /* 0x000fe400080006ff */
[----:B------:R-:W-:Y:S02]  /*1820*/  USHF.R.S32.HI UR43, URZ, 0x6, UR4 ;  /* 0x00000006ff2b7899 */ /* 0x000fe40008011404 */
[----:B------:R-:W-:Y:S02]  /*1830*/  UIADD3 UR4, UPT, UPT, UR6, -0x1, URZ ;  /* 0xffffffff06047890 */ /* 0x000fe4000fffe0ff */
[----:B------:R-:W-:Y:S02]  /*1840*/  UISETP.LT.U32.AND UP0, UPT, UR43, 0x5, UPT ;  /* 0x000000052b00788c */ /* 0x000fe4000bf01070 */
[----:B------:R-:W-:-:S02]  /*1850*/  UISETP.GE.U32.AND UP2, UPT, UR4, -0x7f, UPT ;  /* 0xffffff810400788c */ /* 0x000fc4000bf46070 */
[----:B------:R-:W-:Y:S02]  /*1860*/  USEL UR42, UR43, 0x5, UP0 ;  /* 0x000000052b2a7887 */ /* 0x000fe40008000000 */
[----:B------:R-:W-:Y:S02]  /*1870*/  ULOP3.LUT UR44, UR5, 0x20, URZ, 0xe2, !UPT ;  /* 0x00000020052c7892 */ /* 0x000fe4000f8ee2ff */
[----:B------:R-:W-:Y:S02]  /*1880*/  UIADD3 UR25, UPT, UPT, UR42, -0x1, URZ ;  /* 0xffffffff2a197890 */ /* 0x000fe4000fffe0ff */
[----:B------:R-:W-:Y:S02]  /*1890*/  USEL UR26, UR34, 0x2, UP1 ;  /* 0x00000002221a7887 */ /* 0x000fe40008800000 */
[----:B------:R-:W-:Y:S02]  /*18a0*/  UIADD3 UR47, UPT, UPT, UR43, -UR42, URZ ;  /* 0x8000002a2b2f7290 */ /* 0x000fe4000fffe0ff */
[----:B------:R-:W-:Y:S01]  /*18b0*/  @UP2 UIADD3 UR25, UPT, UPT, UR42, URZ, URZ ;  /* 0x000000ff2a192290 */ /* 0x000fe2000fffe0ff */
[----:B------:R-:W-:-:S03]  /*18c0*/  UMOV UR5, URZ ;  /* 0x000000ff00057c82 */ /* 0x000fc60008000000 */
[----:B-1-34-:R-:W-:-:S12]  /*18d0*/  UIADD3 UR25, UPT, UPT, UR25, 0x1, URZ ;  /* 0x0000000119197890 */ /* 0x01afd8000fffe0ff */
.L_x_42:
[----:B------:R-:W-:Y:S01]  /*18e0*/  UISETP.NE.AND UP0, UPT, UR48, URZ, UPT ;  /* 0x000000ff3000728c */ /* 0x000fe2000bf05270 */
[----:B------:R-:W1:Y:S08]  /*18f0*/  S2UR UR48, SR_CgaCtaId ;  /* 0x00000000003079c3 */ /* 0x000e700000008800 */
[----:B------:R-:W-:Y:S05]  /*1900*/  BRA.U UP0, `(.L_x_23) ;  /* 0x0000000100347547 */ /* 0x000fea000b800000 */
[----:B------:R-:W2:Y:S01]  /*1910*/  S2R R0, SR_CgaCtaId ;  /* 0x0000000000007919 */ /* 0x000ea20000008800 */
[----:B------:R-:W-:-:S04]  /*1920*/  MOV R2, 0x400 ;  /* 0x0000040000027802 */ /* 0x000fc80000000f00 */
[----:B--2---:R-:W-:Y:S02]  /*1930*/  LEA R0, R0, R2, 0x18 ;  /* 0x0000000200007211 */ /* 0x004fe400078ec0ff */
[----:B------:R-:W-:-:S03]  /*1940*/  SHF.L.U32 R2, R8, 0x1f, RZ ;  /* 0x0000001f08027819 */ /* 0x000fc600000006ff */
[----:B------:R-:W-:-:S04]  /*1950*/  IMAD R0, R9, 0x8, R0 ;  /* 0x0000000809007824 */ /* 0x000fc800078e0200 */
[----:B------:R-:W2:Y:S02]  /*1960*/  SYNCS.PHASECHK.TRANS64.TRYWAIT P0, [R0+URZ+0xe0], R2 ;  /* 0x0000e002000075a7 */ /* 0x000ea400080011ff */
[----:B--2---:R-:W-:Y:S05]  /*1970*/  @!P0 BRA `(.L_x_24) ;  /* 0x0000004c00e88947 */ /* 0x004fea0003800000 */
.L_x_103:
[----:B------:R-:W-:Y:S01]  /*1980*/  VIADD R9, R9, 0x1 ;  /* 0x0000000109097836 */ /* 0x000fe20000000000 */
[----:B------:R2:W-:Y:S04]  /*1990*/  SYNCS.ARRIVE.TRANS64.A1T0 RZ, [R0+URZ+0xd0], RZ ;  /* 0x0000d0ff00ff79a7 */ /* 0x0005e800081000ff */
[----:B------:R-:W-:-:S04]  /*19a0*/  ISETP.NE.AND P0, PT, R9, 0x2, PT ;  /* 0x000000020900780c */ /* 0x000fc80003f05270 */
[----:B------:R-:W-:Y:S02]  /*19b0*/  SEL R9, R9, RZ, P0 ;  /* 0x000000ff09097207 */ /* 0x000fe40000000000 */
[----:B--2---:R-:W-:-:S04]  /*19c0*/  SEL R0, RZ, 0x1, P0 ;  /* 0x00000001ff007807 */ /* 0x004fc80000000000 */
[----:B------:R-:W-:-:S07]  /*19d0*/  LOP3.LUT R8, R8, R0, RZ, 0x3c, !PT ;  /* 0x0000000008087212 */ /* 0x000fce00078e3cff */
.L_x_23:
[----:B------:R-:W-:Y:S01]  /*19e0*/  UMOV UR6, 0x400 ;  /* 0x0000040000067882 */ /* 0x000fe20000000000 */
[----:B------:R-:W-:Y:S01]  /*19f0*/  SHF.L.U32 R0, R12, 0x1f, RZ ;  /* 0x0000001f0c007819 */ /* 0x000fe200000006ff */
[----:B-1----:R-:W-:Y:S02]  /*1a00*/  ULEA UR6, UR48, UR6, 0x18 ;  /* 0x0000000630067291 */ /* 0x002fe4000f8ec0ff */
[----:B------:R-:W-:Y:S02]  /*1a10*/  UISETP.GE.U32.AND UP0, UPT, UR50, 0x7f, UPT ;  /* 0x0000007f3200788c */ /* 0x000fe4000bf06070 */
[----:B------:R-:W-:Y:S02]  /*1a20*/  ULEA UR4, UR5, UR6, 0x3 ;  /* 0x0000000605047291 */ /* 0x000fe4000f8e18ff */
[----:B------:R-:W-:Y:S02]  /*1a30*/  ULEA UR11, UR45, UR49, 0x1 ;  /* 0x000000312d0b7291 */ /* 0x000fe4000f8e08ff */
[----:B------:R-:W-:-:S02]  /*1a40*/  ULEA UR35, UR46, UR44, 0x6 ;  /* 0x0000002c2e237291 */ /* 0x000fc4000f8e30ff */
[----:B------:R-:W-:Y:S01]  /*1a50*/  USHF.L.U32 UR11, UR11, 0x5, URZ ;  /* 0x000000050b0b7899 */ /* 0x000fe200080006ff */
[----:B------:R-:W-:Y:S02]  /*1a60*/  UMOV UR13, URZ ;  /* 0x000000ff000d7c82 */ /* 0x000fe40008000000 */
[----:B------:R1:W2:Y:S01]  /*1a70*/  SYNCS.PHASECHK.TRANS64.TRYWAIT P0, [UR4+0x28], R0 ;  /* 0x00002800ff0075a7 */ /* 0x0002a20008001104 */
[----:B------:R-:W-:Y:S08]  /*1a80*/  BRA.U !UP0, `(.L_x_25) ;  /* 0x0000000108c47547 */ /* 0x000ff0000b800000 */
[----:B------:R-:W-:Y:S01]  /*1a90*/  UMOV UR7, URZ ;  /* 0x000000ff00077c82 */ /* 0x000fe20008000000 */
[----:B------:R-:W-:-:S05]  /*1aa0*/  UMOV UR4, UR5 ;  /* 0x0000000500047c82 */ /* 0x000fca0008000000 */
.L_x_31:
[----:B------:R-:W-:Y:S01]  /*1ab0*/  ULEA UR33, UR4, UR6, 0x3 ;  /* 0x0000000604217291 */ /* 0x000fe2000f8e18ff */
[----:B------:R-:W-:Y:S01]  /*1ac0*/  @!P3 MOV R2, 0x2000 ;  /* 0x000020000002b802 */ /* 0x000fe20000000f00 */
[----:B--2-4-:R-:W-:Y:S10]  /*1ad0*/  @P0 BRA `(.L_x_26) ;  /* 0x00000000000c0947 */ /* 0x014ff40003800000 */
[----:B------:R-:W-:-:S04]  /*1ae0*/  SHF.L.U32 R3, R12, 0x1f, RZ ;  /* 0x0000001f0c037819 */ /* 0x000fc800000006ff */
[----:B------:R-:W2:Y:S02]  /*1af0*/  SYNCS.PHASECHK.TRANS64.TRYWAIT P0, [UR33+0x28], R3 ;  /* 0x00002803ff0075a7 */ /* 0x000ea40008001121 */
[----:B--2---:R-:W-:Y:S05]  /*1b00*/  @!P0 BRA `(.L_x_27) ;  /* 0x0000004c00988947 */ /* 0x004fea0003800000 */
.L_x_26:
[----:B------:R2:W-:Y:S01]  /*1b10*/  @!P3 SYNCS.ARRIVE.TRANS64 RZ, [UR33], R2 ;  /* 0x00000002ffffb9a7 */ /* 0x0005e20008000021 */
[----:B------:R-:W-:-:S04]  /*1b20*/  ULOP3.LUT UR5, UR26, 0x2, URZ, 0xfc, !UPT ;  /* 0x000000021a057892 */ /* 0x000fc8000f8efcff */
[----:B------:R-:W-:-:S09]  /*1b30*/  UISETP.NE.AND UP0, UPT, UR5, 0x2, UPT ;  /* 0x000000020500788c */ /* 0x000fd2000bf05270 */
[----:B------:R-:W-:Y:S05]  /*1b40*/  BRA.U UP0, `(.L_x_28) ;  /* 0x0000000100047547 */ /* 0x000fea000b800000 */
[----:B------:R-:W-:Y:S05]  /*1b50*/  BPT.TRAP 0x1 ;  /* 0x000000040000795c */ /* 0x000fea0000300000 */
.L_x_28:
[----:B------:R-:W-:Y:S04]  /*1b60*/  BSSY.RECONVERGENT B0, `(.L_x_29) ;  /* 0x0000003000007945 */ /* 0x000fe80003800200 */
[----:B------:R-:W-:Y:S05]  /*1b70*/  @P2 BRA `(.L_x_30) ;  /* 0x0000000000042947 */ /* 0x000fea0003800000 */
[----:B------:R-:W-:Y:S05]  /*1b80*/  BPT.TRAP 0x1 ;  /* 0x000000040000795c */ /* 0x000fea0000300000 */
.L_x_30:
[----:B------:R-:W-:Y:S05]  /*1b90*/  BSYNC.RECONVERGENT B0 ;  /* 0x0000000000007941 */ /* 0x000fea0003800200 */
.L_x_29:
[----:B------:R-:W-:Y:S02]  /*1ba0*/  UIADD3 UR5, UPT, UPT, UR4, 0x1, URZ ;  /* 0x0000000104057890 */ /* 0x000fe4000fffe0ff */
[----:B------:R-:W-:Y:S02]  /*1bb0*/  USHF.L.U32 UR4, UR4, 0xc, URZ ;  /* 0x0000000c04047899 */ /* 0x000fe400080006ff */
[----:B------:R-:W-:Y:S02]  /*1bc0*/  UISETP.NE.AND UP0, UPT, UR5, 0x5, UPT ;  /* 0x000000050500788c */ /* 0x000fe4000bf05270 */
[----:B------:R-:W-:Y:S02]  /*1bd0*/  USHF.L.U32 UR34, UR7, 0x6, URZ ;  /* 0x0000000607227899 */ /* 0x000fe400080006ff */
[----:B------:R-:W-:Y:S02]  /*1be0*/  USEL UR9, URZ, 0x1, UP0 ;  /* 0x00000001ff097887 */ /* 0x000fe40008000000 */
[----:B------:R-:W-:-:S02]  /*1bf0*/  USEL UR5, UR5, URZ, UP0 ;  /* 0x000000ff05057287 */ /* 0x000fc40008000000 */
[----:B------:R-:W-:Y:S02]  /*1c00*/  UIADD3 UR14, UP0, UPT, UR30, 0x180, URZ ;  /* 0x000001801e0e7890 */ /* 0x000fe4000ff1e0ff */
[----:B------:R-:W-:Y:S01]  /*1c10*/  ULEA UR8, UR5, UR6, 0x3 ;  /* 0x0000000605087291 */ /* 0x000fe2000f8e18ff */
[----:B------:R-:W-:Y:S01]  /*1c20*/  LOP3.LUT R12, R12, UR9, RZ, 0x3c, !PT ;  /* 0x000000090c0c7c12 */ /* 0x000fe2000f8e3cff */
[----:B------:R-:W-:Y:S02]  /*1c30*/  UIADD3 UR7, UPT, UPT, UR7, 0x1, URZ ;  /* 0x0000000107077890 */ /* 0x000fe4000fffe0ff */
[----:B------:R-:W-:Y:S01]  /*1c40*/  UIADD3 UR16, UP1, UPT, UR30, 0x80, URZ ;  /* 0x000000801e107890 */ /* 0x000fe2000ff3e0ff */
[----:B-1----:R-:W-:Y:S01]  /*1c50*/  SHF.L.U32 R0, R12, 0x1f, RZ ;  /* 0x0000001f0c007819 */ /* 0x002fe200000006ff */
[----:B------:R-:W-:Y:S02]  /*1c60*/  ULOP3.LUT UR32, UR28, UR4, URZ, 0xfc, !UPT ;  /* 0x000000041c207292 */ /* 0x000fe4000f8efcff */
[----:B------:R-:W-:Y:S01]  /*1c70*/  UIADD3.X UR15, UPT, UPT, URZ, UR31, URZ, UP0, !UPT ;  /* 0x0000001fff0f7290 */ /* 0x000fe200087fe4ff */
[----:B------:R3:W4:Y:S01]  /*1c80*/  SYNCS.PHASECHK.TRANS64.TRYWAIT P0, [UR8+0x28], R0 ;  /* 0x00002800ff0075a7 */ /* 0x0007220008001108 */
[----:B------:R-:W-:-:S02]  /*1c90*/  ULOP3.LUT UR8, UR27, UR4, URZ, 0xfc, !UPT ;  /* 0x000000041b087292 */ /* 0x000fc4000f8efcff */
[----:B------:R-:W-:Y:S02]  /*1ca0*/  UISETP.NE.AND UP0, UPT, UR7, UR25, UPT ;  /* 0x000000190700728c */ /* 0x000fe4000bf05270 */
[----:B------:R-:W-:Y:S02]  /*1cb0*/  UIADD3.X UR17, UPT, UPT, URZ, UR31, URZ, UP1, !UPT ;  /* 0x0000001fff117290 */ /* 0x000fe40008ffe4ff */
[----:B------:R-:W-:Y:S02]  /*1cc0*/  UIADD3 UR32, UPT, UPT, UR6, 0x2400, UR32 ;  /* 0x0000240006207890 */ /* 0x000fe4000fffe020 */
[----:B------:R-:W-:Y:S02]  /*1cd0*/  UPRMT UR13, URZ, 0x5410, UR24 ;  /* 0x00005410ff0d7896 */ /* 0x000fe40008000018 */
[----:B------:R-:W-:Y:S02]  /*1ce0*/  UIADD3 UR8, UPT, UPT, UR6, 0x7400, UR8 ;  /* 0x0000740006087890 */ /* 0x000fe4000fffe008 */
[----:B------:R-:W-:Y:S01]  /*1cf0*/  UPRMT UR4, URZ, 0x5410, UR21 ;  /* 0x00005410ff047896 */ /* 0x000fe20008000015 */
[----:B------:R-:W-:Y:S01]  /*1d00*/  UMOV UR18, 0x0 ;  /* 0x0000000000127882 */ /* 0x000fe20000000000 */
[----:B------:R-:W-:Y:S01]  /*1d10*/  UMOV UR19, 0x10000000 ;  /* 0x1000000000137882 */ /* 0x000fe20000000000 */
[----:B------:R-:W-:Y:S01]  /*1d20*/  UMOV UR12, UR36 ;  /* 0x00000024000c7c82 */ /* 0x000fe20008000000 */
[----:B------:R-:W-:Y:S01]  /*1d30*/  UMOV UR9, UR33 ;  /* 0x0000002100097c82 */ /* 0x000fe20008000000 */
[----:B------:R-:W-:Y:S01]  /*1d40*/  UMOV UR10, UR34 ;  /* 0x00000022000a7c82 */ /* 0x000fe20008000000 */
[----:B------:R1:W-:Y:S03]  /*1d50*/  UTMALDG.3D.MULTICAST [UR32], [UR16], UR13, desc[UR18] ;  /* 0x00001220100073b4 */ /* 0x0003e6000801180d */
[----:B------:R2:W-:Y:S01]  /*1d60*/  UTMALDG.3D.MULTICAST [UR8], [UR14], UR4, desc[UR18] ;  /* 0x000012080e0073b4 */ /* 0x0005e20008011804 */
[----:B-1----:R-:W-:Y:S01]  /*1d70*/  UMOV UR13, UR25 ;  /* 0x00000019000d7c82 */ /* 0x002fe20008000000 */
[----:B--2---:R-:W-:Y:S01]  /*1d80*/  UMOV UR4, UR5 ;  /* 0x0000000500047c82 */ /* 0x004fe20008000000 */
[----:B---3--:R-:W-:Y:S05]  /*1d90*/  BRA.U UP0, `(.L_x_31) ;  /* 0xfffffffd00447547 */ /* 0x008fea000b83ffff */
.L_x_25:
[----:B------:R-:W-:Y:S01]  /*1da0*/  ULEA UR4, UR5, UR6, 0x3 ;  /* 0x0000000605047291 */ /* 0x000fe2000f8e18ff */
[----:B-1----:R-:W-:Y:S01]  /*1db0*/  SHF.L.U32 R0, R12, 0x1f, RZ ;  /* 0x0000001f0c007819 */ /* 0x002fe200000006ff */
[----:B------:R-:W-:Y:S01]  /*1dc0*/  @!P1 SYNCS.ARRIVE.TRANS64.A1T0 RZ, [UR6+0x68], RZ ;  /* 0x000068ffffff99a7 */ /* 0x000fe20008100006 */
[----:B------:R-:W-:-:S06]  /*1dd0*/  UISETP.GT.AND UP0, UPT, UR43, UR42, UPT ;  /* 0x0000002a2b00728c */ /* 0x000fcc000bf04270 */
[----:B--2-4-:R1:W2:Y:S03]  /*1de0*/  SYNCS.PHASECHK.TRANS64.TRYWAIT P0, [UR4+0x28], R0 ;  /* 0x00002800ff0075a7 */ /* 0x0142a60008001104 */
[----:B------:R-:W-:Y:S05]  /*1df0*/  BRA.U !UP0, `(.L_x_32) ;  /* 0x0000000108c87547 */ /* 0x000fea000b800000 */
[----:B------:R-:W-:Y:S01]  /*1e00*/  UIADD3 UR29, UPT, UPT, UR47, UR13, URZ ;  /* 0x0000000d2f1d7290 */ /* 0x000fe2000fffe0ff */
[----:B------:R-:W-:-:S11]  /*1e10*/  UMOV UR4, UR5 ;  /* 0x0000000500047c82 */ /* 0x000fd60008000000 */
.L_x_38:
[----:B------:R-:W-:Y:S01]  /*1e20*/  ULEA UR17, UR4, UR6, 0x3 ;  /* 0x0000000604117291 */ /* 0x000fe2000f8e18ff */
[----:B--2---:R-:W-:Y:S01]  /*1e30*/  @!P3 MOV R2, 0x2000 ;  /* 0x000020000002b802 */ /* 0x004fe20000000f00 */
[----:B--2-4-:R-:W-:Y:S10]  /*1e40*/  @P0 BRA `(.L_x_33) ;  /* 0x00000000000c0947 */ /* 0x014ff40003800000 */
[----:B------:R-:W-:-:S04]  /*1e50*/  SHF.L.U32 R3, R12, 0x1f, RZ ;  /* 0x0000001f0c037819 */ /* 0x000fc800000006ff */
[----:B------:R-:W2:Y:S02]  /*1e60*/  SYNCS.PHASECHK.TRANS64.TRYWAIT P0, [UR17+0x28], R3 ;  /* 0x00002803ff0075a7 */ /* 0x000ea40008001111 */
[----:B--2---:R-:W-:Y:S05]  /*1e70*/  @!P0 BRA `(.L_x_34) ;  /* 0x0000004800d48947 */ /* 0x004fea0003800000 */
.L_x_33:
[----:B------:R2:W-:Y:S01]  /*1e80*/  @!P3 SYNCS.ARRIVE.TRANS64 RZ, [UR17], R2 ;  /* 0x00000002ffffb9a7 */ /* 0x0005e20008000011 */
[----:B------:R-:W-:-:S04]  /*1e90*/  ULOP3.LUT UR5, UR26, 0x2, URZ, 0xfc, !UPT ;  /* 0x000000021a057892 */ /* 0x000fc8000f8efcff */
[----:B------:R-:W-:-:S09]  /*1ea0*/  UISETP.NE.AND UP0, UPT, UR5, 0x2, UPT ;  /* 0x000000020500788c */ /* 0x000fd2000bf05270 */
[----:B------:R-:W-:Y:S05]  /*1eb0*/  BRA.U UP0, `(.L_x_35) ;  /* 0x0000000100047547 */ /* 0x000fea000b800000 */
[----:B------:R-:W-:Y:S05]  /*1ec0*/  BPT.TRAP 0x1 ;  /* 0x000000040000795c */ /* 0x000fea0000300000 */
.L_x_35:
[----:B------:R-:W-:Y:S04]  /*1ed0*/  BSSY.RECONVERGENT B0, `(.L_x_36) ;  /* 0x0000003000007945 */ /* 0x000fe80003800200 */
[----:B------:R-:W-:Y:S05]  /*1ee0*/  @P2 BRA `(.L_x_37) ;  /* 0x0000000000042947 */ /* 0x000fea0003800000 */
[----:B------:R-:W-:Y:S05]  /*1ef0*/  BPT.TRAP 0x1 ;  /* 0x000000040000795c */ /* 0x000fea0000300000 */
.L_x_37:
[----:B------:R-:W-:Y:S05]  /*1f00*/  BSYNC.RECONVERGENT B0 ;  /* 0x0000000000007941 */ /* 0x000fea0003800200 */
.L_x_36:
        /* <DEDUP_REMOVED lines=17> */
[----:B------:R-:W-:Y:S02]  /*2020*/  UIADD3 UR16, UPT, UPT, UR6, 0x2400, UR16 ;  /* 0x0000240006107890 */ /* 0x000fe4000fffe010 */
[----:B------:R-:W-:Y:S02]  /*2030*/  UIADD3.X UR15, UPT, UPT, URZ, UR31, URZ, UP1, !UPT ;  /* 0x0000001fff0f7290 */ /* 0x000fe40008ffe4ff */
        /* <DEDUP_REMOVED lines=8> */
[----:B------:R-:W-:Y:S01]  /*20c0*/  UMOV UR9, UR17 ;  /* 0x0000001100097c82 */ /* 0x000fe20008000000 */
[----:B------:R-:W-:Y:S01]  /*20d0*/  UMOV UR10, UR18 ;  /* 0x00000012000a7c82 */ /* 0x000fe20008000000 */
[----:B------:R-:W-:Y:S01]  /*20e0*/  UTMALDG.3D.MULTICAST [UR16], [UR14], UR7, desc[UR32] ;  /* 0x000020100e0073b4 */ /* 0x000fe20008011807 */
[----:B------:R1:W-:Y:S02]  /*20f0*/  UTMALDG.3D.MULTICAST [UR8], [UR22], UR4, desc[UR32] ;  /* 0x00002008160073b4 */ /* 0x0003e40008011804 */
[----:B-1----:R-:W-:Y:S01]  /*2100*/  UMOV UR4, UR5 ;  /* 0x0000000500047c82 */ /* 0x002fe20008000000 */
[----:B---3--:R-:W-:Y:S05]  /*2110*/  BRA.U UP0, `(.L_x_38) ;  /* 0xfffffffd00407547 */ /* 0x008fea000b83ffff */
.L_x_32:
[C---:B------:R-:W-:Y:S01]  /*2120*/  LEA R3, R11.reuse, UR6, 0x3 ;  /* 0x000000060b037c11 */ /* 0x040fe2000f8e18ff */
[----:B------:R-:W-:Y:S01]  /*2130*/  NOP ;  /* 0x0000000000007918 */ /* 0x000fe20000000000 */
[----:B-1----:R-:W-:Y:S02]  /*2140*/  SHF.L.U32 R0, R10, 0x1f, RZ ;  /* 0x0000001f0a007819 */ /* 0x002fe400000006ff */
[----:B------:R-:W-:Y:S02]  /*2150*/  LEA R4, R11, UR6, 0x4 ;  /* 0x000000060b047c11 */ /* 0x000fe4000f8e20ff */
[----:B--2-4-:R-:W1:Y:S02]  /*2160*/  SYNCS.PHASECHK.TRANS64.TRYWAIT P0, [R3+URZ+0x70], R0 ;  /* 0x00007000030075a7 */ /* 0x014e6400080011ff */
[----:B-1----:R-:W-:Y:S05]  /*2170*/  @!P0 BRA `(.L_x_39) ;  /* 0x00000048002c8947 */ /* 0x002fea0003800000 */
.L_x_106:
[----:B------:R-:W2:Y:S01]  /*2180*/  LDS.128 R4, [R4+0x100] ;  /* 0x0001000004047984 */ /* 0x000ea20000000c00 */
[----:B------:R-:W-:Y:S01]  /*2190*/  UISETP.GE.AND UP0, UPT, UR40, 0x1, UPT ;  /* 0x000000012800788c */ /* 0x000fe2000bf06270 */
[----:B------:R-:W-:Y:S01]  /*21a0*/  @!PT LDS RZ, [RZ] ;  /* 0x00000000fffff984 */ /* 0x000fe20000000800 */
[----:B------:R-:W-:Y:S01]  /*21b0*/  @!PT LDS RZ, [RZ] ;  /* 0x00000000fffff984 */ /* 0x000fe20000000800 */
[----:B------:R-:W-:Y:S01]  /*21c0*/  @!PT LDS RZ, [RZ] ;  /* 0x00000000fffff984 */ /* 0x000fe20000000800 */
[----:B------:R-:W-:Y:S01]  /*21d0*/  @!PT LDS RZ, [RZ] ;  /* 0x00000000fffff984 */ /* 0x000fe20000000800 */
[----:B------:R3:W-:Y:S06]  /*21e0*/  MEMBAR.ALL.CTA ;  /* 0x0000000000007992 */ /* 0x0007ec0000008000 */
[----:B---3--:R-:W3:Y:S01]  /*21f0*/  FENCE.VIEW.ASYNC.S ;  /* 0x00000000000073c6 */ /* 0x008ee20000000000 */
[----:B--2---:R-:W-:-:S13]  /*2200*/  LOP3.LUT P0, RZ, R6, 0x1, RZ, 0xc0, !PT ;  /* 0x0000000106ff7812 */ /* 0x004fda000780c0ff */
[----:B---3--:R-:W-:Y:S01]  /*2210*/  VOTEU.ANY UP1, P0 ;  /* 0x0000000000ff7886 */ /* 0x008fe20000020100 */
[----:B------:R-:W-:-:S13]  /*2220*/  PLOP3.LUT P0, PT, PT, PT, UP1, 0x80, 0x8 ;  /* 0x000000000008781c */ /* 0x000fda0003f0f018 */
[----:B-1----:R-:W-:Y:S02]  /*2230*/  @P0 LOP3.LUT R0, R5, 0xffff, RZ, 0xc0, !PT ;  /* 0x0000ffff05000812 */ /* 0x002fe400078ec0ff */
[----:B------:R-:W-:Y:S02]  /*2240*/  @P0 MOV R2, R4 ;  /* 0x0000000400020202 */ /* 0x000fe40000000f00 */
[----:B------:R-:W-:Y:S01]  /*2250*/  @P0 R2UR UR7, R0 ;  /* 0x00000000000702ca */ /* 0x000fe200000e0000 */
[----:B------:R-:W-:Y:S01]  /*2260*/  VIADD R0, R3, 0x80 ;  /* 0x0000008003007836 */ /* 0x000fe20000000000 */
[----:B------:R-:W-:Y:S02]  /*2270*/  @P0 SHF.R.U32.HI R4, RZ, 0x10, R5 ;  /* 0x00000010ff040819 */ /* 0x000fe40000011605 */
[----:B------:R-:W-:Y:S02]  /*2280*/  @P0 R2UR UR8, R2 ;  /* 0x00000000020802ca */ /* 0x000fe400000e0000 */
[----:B------:R-:W-:-:S02]  /*2290*/  PRMT R0, RZ, 0x654, R0 ;  /* 0x00000654ff007816 */ /* 0x000fc40000000000 */
[----:B------:R-:W-:Y:S02]  /*22a0*/  @P0 R2UR UR4, R4 ;  /* 0x00000000040402ca */ /* 0x000fe400000e0000 */
[----:B------:R1:W-:Y:S03]  /*22b0*/  SYNCS.ARRIVE.TRANS64.RED.A1T0 RZ, [R0+URZ], RZ ;  /* 0x000000ff00ff79a7 */ /* 0x0003e600081004ff */
[----:B------:R-:W-:-:S04]  /*22c0*/  @UP1 UMOV UR37, UR7 ;  /* 0x0000000700251c82 */ /* 0x000fc80008000000 */
[----:B------:R-:W-:-:S04]  /*22d0*/  @UP1 UMOV UR38, UR8 ;  /* 0x0000000800261c82 */ /* 0x000fc80008000000 */
[----:B------:R-:W-:Y:S01]  /*22e0*/  @UP1 UMOV UR36, UR4 ;  /* 0x0000000400241c82 */ /* 0x000fe20008000000 */
[----:B------:R-:W-:Y:S05]  /*22f0*/  BRA.U !UP0, `(.L_x_40) ;  /* 0x0000000108d47547 */ /* 0x000fea000b800000 */
[----:B------:R-:W2:Y:S01]  /*2300*/  LDCU.128 UR12, c[0x0][0xb10] ;  /* 0x00016200ff0c77ac */ /* 0x000ea20008000c00 */
[----:B------:R-:W3:Y:S01]  /*2310*/  LDCU UR29, c[0x0][0xb20] ;  /* 0x00016400ff1d77ac */ /* 0x000ee20008000800 */
[----:B------:R-:W4:Y:S01]  /*2320*/  LDCU UR20, c[0x0][0xb0c] ;  /* 0x00016180ff1477ac */ /* 0x000f220008000800 */
[----:B------:R-:W1:Y:S01]  /*2330*/  LDCU.64 UR10, c[0x0][0xb28] ;  /* 0x00016500ff0a77ac */ /* 0x000e620008000a00 */
[----:B------:R-:W-:Y:S02]  /*2340*/  UISETP.NE.AND UP3, UPT, UR40, 0x1, UPT ;  /* 0x000000012800788c */ /* 0x000fe4000bf65270 */
[----:B--2---:R-:W-:Y:S02]  /*2350*/  UIMAD.WIDE.U32 UR16, UR39, UR15, URZ ;  /* 0x0000000f271072a5 */ /* 0x004fe4000f8e00ff */
[----:B------:R-:W-:Y:S02]  /*2360*/  UIMAD.WIDE.U32 UR8, UR41, UR12, URZ ;  /* 0x0000000c290872a5 */ /* 0x000fe4000f8e00ff */
[----:B------:R-:W-:-:S02]  /*2370*/  UISETP.NE.AND UP0, UPT, UR14, 0x1, UPT ;  /* 0x000000010e00788c */ /* 0x000fc4000bf05270 */
[----:B------:R-:W-:Y:S01]  /*2380*/  UIMAD.WIDE.U32 UR22, UR37, UR15, URZ ;  /* 0x0000000f251672a5 */ /* 0x000fe2000f8e00ff */
[----:B------:R-:W-:Y:S02]  /*2390*/  UMOV UR16, UR17 ;  /* 0x0000001100107c82 */ /* 0x000fe40008000000 */
[----:B------:R-:W-:Y:S01]  /*23a0*/  UMOV UR8, UR9 ;  /* 0x0000000900087c82 */ /* 0x000fe20008000000 */
[----:B---3--:R-:W-:Y:S02]  /*23b0*/  USHF.R.U32.HI UR16, URZ, UR29, UR16 ;  /* 0x0000001dff107299 */ /* 0x008fe40008011610 */
[----:B----4-:R-:W-:Y:S02]  /*23c0*/  UISETP.NE.AND UP2, UPT, UR20, 0x1, UPT ;  /* 0x000000011400788c */ /* 0x010fe4000bf45270 */
[----:B------:R-:W-:Y:S02]  /*23d0*/  USHF.R.U32.HI UR8, URZ, UR13, UR8 ;  /* 0x0000000dff087299 */ /* 0x000fe40008011608 */
[----:B------:R-:W-:-:S02]  /*23e0*/  USEL UR7, UR39, UR16, !UP0 ;  /* 0x0000001027077287 */ /* 0x000fc4000c000000 */
[----:B------:R-:W-:Y:S02]  /*23f0*/  USEL UR8, UR41, UR8, !UP2 ;  /* 0x0000000829087287 */ /* 0x000fe4000d000000 */
[----:B-1----:R-:W-:Y:S01]  /*2400*/  UIMAD.WIDE.U32 UR16, UR7, UR10, URZ ;  /* 0x0000000a071072a5 */ /* 0x002fe2000f8e00ff */
[----:B------:R-:W-:Y:S01]  /*2410*/  UMOV UR4, UR23 ;  /* 0x0000001700047c82 */ /* 0x000fe20008000000 */
[----:B------:R-:W-:Y:S02]  /*2420*/  UIMAD.WIDE.U32 UR18, UR38, UR12, URZ ;  /* 0x0000000c261272a5 */ /* 0x000fe4000f8e00ff */
[----:B------:R-:W-:-:S03]  /*2430*/  UIMAD.WIDE.U32 UR22, UR8, UR10, URZ ;  /* 0x0000000a081672a5 */ /* 0x000fc6000f8e00ff */
[----:B------:R-:W-:Y:S01]  /*2440*/  UMOV UR16, UR17 ;  /* 0x0000001100107c82 */ /* 0x000fe20008000000 */
[----:B------:R-:W-:Y:S02]  /*2450*/  USHF.R.U32.HI UR4, URZ, UR29, UR4 ;  /* 0x0000001dff047299 */ /* 0x000fe40008011604 */
[----:B------:R-:W-:Y:S01]  /*2460*/  @UP3 USHF.R.U32.HI UR7, URZ, UR11, UR16 ;  /* 0x0000000bff073299 */ /* 0x000fe20008011610 */
[----:B------:R-:W-:Y:S01]  /*2470*/  UMOV UR18, UR19 ;  /* 0x0000001300127c82 */ /* 0x000fe20008000000 */
[----:B------:R-:W-:Y:S01]  /*2480*/  UMOV UR22, UR23 ;  /* 0x0000001700167c82 */ /* 0x000fe20008000000 */
[----:B------:R-:W-:Y:S02]  /*2490*/  USHF.R.U32.HI UR13, URZ, UR13, UR18 ;  /* 0x0000000dff0d7299 */ /* 0x000fe40008011612 */
[----:B------:R-:W-:Y:S02]  /*24a0*/  USEL UR4, UR37, UR4, !UP0 ;  /* 0x0000000425047287 */ /* 0x000fe4000c000000 */
[----:B------:R-:W-:-:S02]  /*24b0*/  @UP3 USHF.R.U32.HI UR8, URZ, UR11, UR22 ;  /* 0x0000000bff083299 */ /* 0x000fc40008011616 */
[----:B------:R-:W-:Y:S02]  /*24c0*/  UIMAD UR9, UR40, UR7, URZ ;  /* 0x00000007280972a4 */ /* 0x000fe4000f8e02ff */
[----:B------:R-:W-:Y:S02]  /*24d0*/  USEL UR7, UR38, UR13, !UP2 ;  /* 0x0000000d26077287 */ /* 0x000fe4000d000000 */
[----:B------:R-:W-:Y:S02]  /*24e0*/  UIMAD UR12, UR40, UR8, URZ ;  /* 0x00000008280c72a4 */ /* 0x000fe4000f8e02ff */
[----:B------:R-:W-:Y:S02]  /*24f0*/  UISETP.GE.AND UP0, UPT, UR4, UR9, UPT ;  /* 0x000000090400728c */ /* 0x000fe4000bf06270 */
[----:B------:R-:W-:Y:S02]  /*2500*/  UIMAD.WIDE.U32 UR16, UR4, UR10, URZ ;  /* 0x0000000a041072a5 */ /* 0x000fe4000f8e00ff */
[----:B------:R-:W-:-:S02]  /*2510*/  UISETP.GE.OR UP0, UPT, UR7, UR12, UP0 ;  /* 0x0000000c0700728c */ /* 0x000fc40008706670 */
        /* <DEDUP_REMOVED lines=19> */
.L_x_40:
[----:B------:R-:W2:Y:S02]  /*2650*/  LDCU UR4, c[0x0][0xb30] ;  /* 0x00016600ff0477ac */ /* 0x000ea40008000800 */
[----:B--2---:R-:W-:-:S09]  /*2660*/  UISETP.NE.AND UP0, UPT, UR4, 0x1, UPT ;  /* 0x000000010400788c */ /* 0x004fd2000bf05270 */
[----:B------:R-:W-:Y:S05]  /*2670*/  BRA.U UP0, `(.L_x_41) ;  /* 0x0000000100447547 */ /* 0x000fea000b800000 */
        /* <DEDUP_REMOVED lines=17> */
.L_x_41:
[----:B------:R-:W-:Y:S01]  /*2790*/  VIADD R11, R11, 0x1 ;  /* 0x000000010b0b7836 */ /* 0x000fe20000000000 */
[----:B------:R-:W-:Y:S01]  /*27a0*/  PLOP3.LUT P1, PT, PT, PT, PT, 0x80, 0x8 ;  /* 0x000000000008781c */ /* 0x000fe20003f2f070 */
[----:B------:R-:W-:Y:S02]  /*27b0*/  UIADD3 UR46, UPT, UPT, UR38, UR57, URZ ;  /* 0x00000039262e7290 */ /* 0x000fe4000fffe0ff */
[----:B------:R-:W-:Y:S01]  /*27c0*/  UIADD3 UR45, UPT, UPT, UR37, UR60, URZ ;  /* 0x0000003c252d7290 */ /* 0x000fe2000fffe0ff */
[----:B------:R-:W-:-:S04]  /*27d0*/  ISETP.NE.AND P0, PT, R11, 0x2, PT ;  /* 0x000000020b00780c */ /* 0x000fc80003f05270 */
[----:B-1----:R-:W-:Y:S02]  /*27e0*/  SEL R0, RZ, 0x1, P0 ;  /* 0x00000001ff007807 */ /* 0x002fe40000000000 */
[----:B------:R-:W-:Y:S02]  /*27f0*/  SEL R11, R11, RZ, P0 ;  /* 0x000000ff0b0b7207 */ /* 0x000fe40000000000 */
[----:B------:R-:W-:Y:S01]  /*2800*/  LOP3.LUT R10, R10, R0, RZ, 0x3c, !PT ;  /* 0x000000000a0a7212 */ /* 0x000fe200078e3cff */
[----:B------:R-:W-:Y:S06]  /*2810*/  BRA.U UP1, `(.L_x_42) ;  /* 0xfffffff101307547 */ /* 0x000fec000b83ffff */
[----:B------:R-:W-:Y:S01]  /*2820*/  UIADD3 UR7, UPT, UPT, UR6, 0x28, URZ ;  /* 0x0000002806077890 */ /* 0x000fe2000fffe0ff */
[----:B------:R-:W-:-:S03]  /*2830*/  SHF.L.U32 R2, R12, 0x1f, RZ ;  /* 0x0000001f0c027819 */ /* 0x000fc600000006ff */
[----:B------:R-:W-:-:S09]  /*2840*/  ULEA UR4, UR5, UR7, 0x3 ;  /* 0x0000000705047291 */ /* 0x000fd2000f8e18ff */
[----:B------:R-:W1:Y:S02]  /*2850*/  SYNCS.PHASECHK.TRANS64.TRYWAIT P0, [UR4], R2 ;  /* 0x00000002ff0075a7 */ /* 0x000e640008001104 */
[----:B-1----:R-:W-:Y:S05]  /*2860*/  @!P0 BRA `(.L_x_43) ;  /* 0x0000004000848947 */ /* 0x002fea0003800000 */
.L_x_108:
[----:B------:R-:W-:-:S04]  /*2870*/  UIADD3 UR4, UPT, UPT, UR5, 0x1, URZ ;  /* 0x0000000105047890 */ /* 0x000fc8000fffe0ff */
[----:B------:R-:W-:-:S04]  /*2880*/  UISETP.NE.AND UP0, UPT, UR4, 0x5, UPT ;  /* 0x000000050400788c */ /* 0x000fc8000bf05270 */
[----:B------:R-:W-:Y:S02]  /*2890*/  USEL UR6, URZ, 0x1, UP0 ;  /* 0x00000001ff067887 */ /* 0x000fe40008000000 */
[----:B------:R-:W-:-:S04]  /*28a0*/  USEL UR4, UR4, URZ, UP0 ;  /* 0x000000ff04047287 */ /* 0x000fc80008000000 */
[----:B------:R-:W-:Y:S01]  /*28b0*/  ULEA UR5, UR4, UR7, 0x3 ;  /* 0x0000000704057291 */ /* 0x000fe2000f8e18ff */
[----:B-1----:R-:W-:-:S04]  /*28c0*/  LOP3.LUT R2, R12, UR6, RZ, 0x3c, !PT ;  /* 0x000000060c027c12 */ /* 0x002fc8000f8e3cff */
[----:B------:R-:W-:-:S04]  /*28d0*/  SHF.L.U32 R3, R2, 0x1f, RZ ;  /* 0x0000001f02037819 */ /* 0x000fc800000006ff */
[----:B------:R-:W1:Y:S02]  /*28e0*/  SYNCS.PHASECHK.TRANS64.TRYWAIT P0, [UR5], R3 ;  /* 0x00000003ff0075a7 */ /* 0x000e640008001105 */
[----:B-1----:R-:W-:Y:S05]  /*28f0*/  @!P0 BRA `(.L_x_44) ;  /* 0x0000004000788947 */ /* 0x002fea0003800000 */
.L_x_110:
[----:B------:R-:W-:-:S04]  /*2900*/  UIADD3 UR4, UPT, UPT, UR4, 0x1, URZ ;  /* 0x0000000104047890 */ /* 0x000fc8000fffe0ff */
[----:B------:R-:W-:-:S04]  /*2910*/  UISETP.NE.AND UP0, UPT, UR4, 0x5, UPT ;  /* 0x000000050400788c */ /* 0x000fc8000bf05270 */
[----:B------:R-:W-:Y:S02]  /*2920*/  USEL UR6, URZ, 0x1, UP0 ;  /* 0x00000001ff067887 */ /* 0x000fe40008000000 */
[----:B------:R-:W-:-:S04]  /*2930*/  USEL UR4, UR4, URZ, UP0 ;  /* 0x000000ff04047287 */ /* 0x000fc80008000000 */
[----:B------:R-:W-:Y:S01]  /*2940*/  ULEA UR5, UR4, UR7, 0x3 ;  /* 0x0000000704057291 */ /* 0x000fe2000f8e18ff */
[----:B------:R-:W-:-:S04]  /*2950*/  LOP3.LUT R2, R2, UR6, RZ, 0x3c, !PT ;  /* 0x0000000602027c12 */ /* 0x000fc8000f8e3cff */
[----:B-1----:R-:W-:-:S04]  /*2960*/  SHF.L.U32 R3, R2, 0x1f, RZ ;  /* 0x0000001f02037819 */ /* 0x002fc800000006ff */
[----:B------:R-:W1:Y:S02]  /*2970*/  SYNCS.PHASECHK.TRANS64.TRYWAIT P0, [UR5], R3 ;  /* 0x00000003ff0075a7 */ /* 0x000e640008001105 */
[----:B-1----:R-:W-:Y:S05]  /*2980*/  @!P0 BRA `(.L_x_45) ;  /* 0x00000040006c8947 */ /* 0x002fea0003800000 */
.L_x_112:
        /* <DEDUP_REMOVED lines=9> */
.L_x_114:
[----:B------:R-:W-:-:S04]  /*2a20*/  UIADD3 UR4, UPT, UPT, UR4, 0x1, URZ ;  /* 0x0000000104047890 */ /* 0x000fc8000fffe0ff */
[----:B------:R-:W-:-:S04]  /*2a30*/  UISETP.NE.AND UP0, UPT, UR4, 0x5, UPT ;  /* 0x000000050400788c */ /* 0x000fc8000bf05270 */
[----:B------:R-:W-:Y:S02]  /*2a40*/  USEL UR5, URZ, 0x1, UP0 ;  /* 0x00000001ff057887 */ /* 0x000fe40008000000 */
[----:B------:R-:W-:-:S04]  /*2a50*/  USEL UR4, UR4, URZ, UP0 ;  /* 0x000000ff04047287 */ /* 0x000fc80008000000 */
[----:B------:R-:W-:Y:S01]  /*2a60*/  ULEA UR4, UR4, UR7, 0x3 ;  /* 0x0000000704047291 */ /* 0x000fe2000f8e18ff */
[----:B------:R-:W-:-:S04]  /*2a70*/  LOP3.LUT R2, R2, UR5, RZ, 0x3c, !PT ;  /* 0x0000000502027c12 */ /* 0x000fc8000f8e3cff */
[----:B------:R-:W-:Y:S01]  /*2a80*/  SHF.L.U32 R2, R2, 0x1f, RZ ;  /* 0x0000001f02027819 */ /* 0x000fe200000006ff */
[----:B-1----:R-:W-:-:S07]  /*2a90*/  IMAD.U32 R0, RZ, RZ, UR4 ;  /* 0x00000004ff007e24 */ /* 0x002fce000f8e00ff */
.L_x_47:
[----:B-1----:R1:W2:Y:S02]  /*2aa0*/  SYNCS.PHASECHK.TRANS64.TRYWAIT P0, [R0+URZ], R2 ;  /* 0x00000002000075a7 */ /* 0x0022a400080011ff */
[----:B--2---:R-:W-:Y:S05]  /*2ab0*/  @!P0 NANOSLEEP.SYNCS 0x989680 ;  /* 0x009896800000895d */ /* 0x004fea0003900000 */
[----:B------:R-:W2:Y:S02]  /*2ac0*/  @!P0 SYNCS.PHASECHK.TRANS64 P0, [R0+URZ], R2 ;  /* 0x00000002000085a7 */ /* 0x000ea400080010ff */
[----:B--2---:R-:W-:Y:S05]  /*2ad0*/  @P0 EXIT ;  /* 0x000000000000094d */ /* 0x004fea0003800000 */
[----:B------:R-:W-:Y:S05]  /*2ae0*/  BRA `(.L_x_47) ;  /* 0xfffffffc00ec7947 */ /* 0x000fea000383ffff */
.L_x_22:
[----:B------:R-:W-:-:S04]  /*2af0*/  UISETP.NE.AND UP0, UPT, UR48, URZ, UPT ;  /* 0x000000ff3000728c */ /* 0x000fc8000bf05270 */
[----:B------:R-:W-:-:S09]  /*2b00*/  UISETP.NE.OR UP0, UPT, UR22, 0x1, UP0 ;  /* 0x000000011600788c */ /* 0x000fd20008705670 */
[----:B------:R-:W-:Y:S05]  /*2b10*/  BRA.U UP0, `(.L_x_48) ;  /* 0x0000000500487547 */ /* 0x000fea000b800000 */
[----:B------:R-:W-:Y:S01]  /*2b20*/  ISETP.GE.U32.AND P2, PT, R0, 0x4, PT ;  /* 0x000000040000780c */ /* 0x000fe20003f46070 */
[----:B------:R-:W-:Y:S01]  /*2b30*/  IMAD.MOV.U32 R12, RZ, RZ, 0x1 ;  /* 0x00000001ff0c7424 */ /* 0x000fe200078e00ff */
[----:B------:R-:W-:Y:S02]  /*2b40*/  CS2R R10, SRZ ;  /* 0x00000000000a7805 */ /* 0x000fe4000001ff00 */
[----:B------:R-:W-:Y:S01]  /*2b50*/  CS2R R8, SRZ ;  /* 0x0000000000087805 */ /* 0x000fe2000001ff00 */
[----:B------:R-:W-:Y:S01]  /*2b60*/  UMOV UR6, 0x400 ;  /* 0x0000040000067882 */ /* 0x000fe20000000000 */
[----:B------:R-:W-:Y:S01]  /*2b70*/  UMOV UR5, URZ ;  /* 0x000000ff00057c82 */ /* 0x000fe20008000000 */
[----:B------:R-:W-:-:S12]  /*2b80*/  ULEA UR6, UR48, UR6, 0x18 ;  /* 0x0000000630067291 */ /* 0x000fd8000f8ec0ff */
.L_x_52:
[----:B------:R-:W-:Y:S02]  /*2b90*/  LEA R2, R8, UR6, 0x3 ;  /* 0x0000000608027c11 */ /* 0x000fe4000f8e18ff */
[----:B------:R-:W-:-:S03]  /*2ba0*/  SHF.L.U32 R4, R9, 0x1f, RZ ;  /* 0x0000001f09047819 */ /* 0x000fc600000006ff */
[----:B------:R-:W-:Y:S01]  /*2bb0*/  VIADD R5, R2, 0xe0 ;  /* 0x000000e002057836 */ /* 0x000fe20000000000 */
[----:B------:R-:W2:Y:S02]  /*2bc0*/  SYNCS.PHASECHK.TRANS64.TRYWAIT P0, [R2+URZ+0xd0], R4 ;  /* 0x0000d004020075a7 */ /* 0x000ea400080011ff */
[----:B--2---:R-:W-:Y:S05]  /*2bd0*/  @!P0 BRA `(.L_x_49) ;  /* 0x0000004000088947 */ /* 0x004fea0003800000 */
.L_x_115:
[----:B------:R-:W-:Y:S01]  /*2be0*/  ULEA UR4, UR5, UR6, 0x3 ;  /* 0x0000000605047291 */ /* 0x000fe2000f8e18ff */
[----:B--2---:R-:W-:Y:S01]  /*2bf0*/  PRMT R2, RZ, 0x654, R5 ;  /* 0x00000654ff027816 */ /* 0x004fe20000000005 */
[----:B------:R-:W-:Y:S01]  /*2c00*/  @!P2 IMAD.MOV.U32 R4, RZ, RZ, 0x10 ;  /* 0x00000010ff04a424 */ /* 0x000fe200078e00ff */
[----:B------:R-:W-:Y:S01]  /*2c10*/  SHF.L.U32 R5, R12, 0x1f, RZ ;  /* 0x0000001f0c057819 */ /* 0x000fe200000006ff */
[----:B------:R-:W-:Y:S01]  /*2c20*/  UIADD3 UR7, UPT, UPT, UR4, 0x70, URZ ;  /* 0x0000007004077890 */ /* 0x000fe2000fffe0ff */
[----:B------:R2:W-:Y:S05]  /*2c30*/  SYNCS.ARRIVE.TRANS64.RED.A1T0 RZ, [R2+URZ], RZ ;  /* 0x000000ff02ff79a7 */ /* 0x0005ea00081004ff */
[----:B------:R-:W-:Y:S01]  /*2c40*/  IMAD.U32 R6, RZ, RZ, UR7 ;  /* 0x00000007ff067e24 */ /* 0x000fe2000f8e00ff */
[----:B------:R-:W3:Y:S04]  /*2c50*/  SYNCS.PHASECHK.TRANS64.TRYWAIT P0, [UR4+0x80], R5 ;  /* 0x00008005ff0075a7 */ /* 0x000ee80008001104 */
[----:B------:R-:W-:Y:S01]  /*2c60*/  PRMT R6, R0, 0x654, R6 ;  /* 0x0000065400067816 */ /* 0x000fe20000000006 */
[----:B--23--:R-:W-:Y:S06]  /*2c70*/  @!P0 BRA `(.L_x_50) ;  /* 0x0000003c00f48947 */ /* 0x00cfec0003800000 */
.L_x_117:
[----:B------:R-:W-:Y:S01]  /*2c80*/  ULEA UR8, UR5, UR6, 0x4 ;  /* 0x0000000605087291 */ /* 0x000fe2000f8e20ff */
[----:B------:R-:W-:Y:S01]  /*2c90*/  SEL R3, R6, R3, !P2 ;  /* 0x0000000306037207 */ /* 0x000fe20005000000 */
[----:B------:R-:W-:Y:S01]  /*2ca0*/  UIADD3 UR9, UPT, UPT, UR4, 0x70, URZ ;  /* 0x0000007004097890 */ /* 0x000fe2000fffe0ff */
[----:B--2---:R-:W-:Y:S01]  /*2cb0*/  LEA R2, R11, UR6, 0x3 ;  /* 0x000000060b027c11 */ /* 0x004fe2000f8e18ff */
[----:B------:R-:W-:Y:S01]  /*2cc0*/  UIADD3 UR8, UPT, UPT, UR8, 0x100, URZ ;  /* 0x0000010008087890 */ /* 0x000fe2000fffe0ff */
[----:B------:R2:W-:Y:S01]  /*2cd0*/  @!P2 SYNCS.ARRIVE.TRANS64.RED RZ, [R3+URZ], R4 ;  /* 0x0000000403ffa9a7 */ /* 0x0005e200080004ff */
[----:B------:R-:W-:Y:S01]  /*2ce0*/  UIADD3 UR4, UPT, UPT, UR5, 0x1, URZ ;  /* 0x0000000105047890 */ /* 0x000fe2000fffe0ff */
[----:B------:R-:W-:-:S03]  /*2cf0*/  VIADD R8, R8, 0x1 ;  /* 0x0000000108087836 */ /* 0x000fc60000000000 */
[----:B------:R-:W-:Y:S02]  /*2d00*/  UISETP.NE.AND UP0, UPT, UR4, 0x2, UPT ;  /* 0x000000020400788c */ /* 0x000fe4000bf05270 */
[----:B------:R-:W-:Y:S01]  /*2d10*/  ISETP.NE.AND P0, PT, R8, 0x2, PT ;  /* 0x000000020800780c */ /* 0x000fe20003f05270 */
[----:B------:R-:W-:Y:S06]  /*2d20*/  UGETNEXTWORKID.BROADCAST [UR8], [UR9] ;  /* 0x00000000080073ca */ /* 0x000fec0008000100 */
[----:B------:R-:W-:Y:S02]  /*2d30*/  USEL UR7, URZ, 0x1, UP0 ;  /* 0x00000001ff077887 */ /* 0x000fe40008000000 */
[----:B------:R-:W-:-:S04]  /*2d40*/  USEL UR5, UR4, URZ, UP0 ;  /* 0x000000ff04057287 */ /* 0x000fc80008000000 */
[----:B------:R-:W-:Y:S02]  /*2d50*/  LOP3.LUT R12, R12, UR7, RZ, 0x3c, !PT ;  /* 0x000000070c0c7c12 */ /* 0x000fe4000f8e3cff */
[----:B--2---:R-:W-:-:S04]  /*2d60*/  SHF.L.U32 R4, R10, 0x1f, RZ ;  /* 0x0000001f0a047819 */ /* 0x004fc800000006ff */
[----:B------:R-:W2:Y:S02]  /*2d70*/  SYNCS.PHASECHK.TRANS64.TRYWAIT P1, [R2+URZ+0x70], R4 ;  /* 0x00007004020075a7 */ /* 0x000ea400080211ff */
[----:B--2---:R-:W-:Y:S05]  /*2d80*/  @!P1 BRA `(.L_x_51) ;  /* 0x0000003c00c89947 */ /* 0x004fea0003800000 */
.L_x_118:
[C---:B--2---:R-:W-:Y:S01]  /*2d90*/  LEA R4, R11.reuse, UR6, 0x4 ;  /* 0x000000060b047c11 */ /* 0x044fe2000f8e20ff */
[----:B------:R-:W-:Y:S01]  /*2da0*/  VIADD R2, R2, 0x80 ;  /* 0x0000008002027836 */ /* 0x000fe20000000000 */
[----:B------:R-:W-:Y:S01]  /*2db0*/  SEL R8, R8, RZ, P0 ;  /* 0x000000ff08087207 */ /* 0x000fe20000000000 */
[----:B------:R-:W-:-:S03]  /*2dc0*/  VIADD R11, R11, 0x1 ;  /* 0x000000010b0b7836 */ /* 0x000fc60000000000 */
[----:B------:R-:W2:Y:S01]  /*2dd0*/  LDS.128 R4, [R4+0x100] ;  /* 0x0001000004047984 */ /* 0x000ea20000000c00 */
[----:B------:R-:W-:Y:S02]  /*2de0*/  PRMT R2, RZ, 0x654, R2 ;  /* 0x00000654ff027816 */ /* 0x000fe40000000002 */
[C---:B------:R-:W-:Y:S01]  /*2df0*/  ISETP.NE.AND P1, PT, R11.reuse, 0x2, PT ;  /* 0x000000020b00780c */ /* 0x040fe20003f25270 */
[----:B------:R-:W-:Y:S01]  /*2e00*/  @!PT LDS RZ, [RZ] ;  /* 0x00000000fffff984 */ /* 0x000fe20000000800 */
[----:B------:R-:W-:Y:S01]  /*2e10*/  @!PT LDS RZ, [RZ] ;  /* 0x00000000fffff984 */ /* 0x000fe20000000800 */
[----:B------:R-:W-:Y:S01]  /*2e20*/  @!PT LDS RZ, [RZ] ;  /* 0x00000000fffff984 */ /* 0x000fe20000000800 */
[----:B------:R-:W-:Y:S01]  /*2e30*/  @!PT LDS RZ, [RZ] ;  /* 0x00000000fffff984 */ /* 0x000fe20000000800 */
[----:B------:R3:W-:Y:S06]  /*2e40*/  MEMBAR.ALL.CTA ;  /* 0x0000000000007992 */ /* 0x0007ec0000008000 */
[----:B---3--:R-:W3:Y:S01]  /*2e50*/  FENCE.VIEW.ASYNC.S ;  /* 0x00000000000073c6 */ /* 0x008ee20000000000 */
[----:B------:R-:W-:Y:S01]  /*2e60*/  SEL R11, R11, RZ, P1 ;  /* 0x000000ff0b0b7207 */ /* 0x000fe20000800000 */
[----:B---3--:R3:W-:Y:S01]  /*2e70*/  SYNCS.ARRIVE.TRANS64.RED.A1T0 RZ, [R2+URZ], RZ ;  /* 0x000000ff02ff79a7 */ /* 0x0087e200081004ff */
[----:B--2---:R-:W-:-:S02]  /*2e80*/  LOP3.LUT P3, RZ, R6, 0x1, RZ, 0xc0, !PT ;  /* 0x0000000106ff7812 */ /* 0x004fc4000786c0ff */
[----:B------:R-:W-:-:S04]  /*2e90*/  SEL R4, RZ, 0x1, P1 ;  /* 0x00000001ff047807 */ /* 0x000fc80000800000 */
[----:B------:R-:W-:Y:S02]  /*2ea0*/  LOP3.LUT R10, R10, R4, RZ, 0x3c, !PT ;  /* 0x000000040a0a7212 */ /* 0x000fe400078e3cff */
[----:B---3--:R-:W-:-:S04]  /*2eb0*/  SEL R2, RZ, 0x1, P0 ;  /* 0x00000001ff027807 */ /* 0x008fc80000000000 */
[----:B------:R-:W-:Y:S01]  /*2ec0*/  LOP3.LUT R9, R9, R2, RZ, 0x3c, !PT ;  /* 0x0000000209097212 */ /* 0x000fe200078e3cff */
[----:B------:R-:W-:Y:S06]  /*2ed0*/  @P3 BRA `(.L_x_52) ;  /* 0xfffffffc002c3947 */ /* 0x000fec000383ffff */
[----:B------:R-:W-:Y:S01]  /*2ee0*/  ULEA UR4, UR5, UR6, 0x3 ;  /* 0x0000000605047291 */ /* 0x000fe2000f8e18ff */
[----:B------:R-:W-:-:S08]  /*2ef0*/  SHF.L.U32 R2, R12, 0x1f, RZ ;  /* 0x0000001f0c027819 */ /* 0x000fd000000006ff */
[----:B------:R-:W2:Y:S02]  /*2f00*/  SYNCS.PHASECHK.TRANS64 P0, [UR4+0x80], R2 ;  /* 0x00008002ff0075a7 */ /* 0x000ea40008001004 */
[----:B--2---:R-:W-:Y:S05]  /*2f10*/  @P0 BRA `(.L_x_53) ;  /* 0x0000000000080947 */ /* 0x004fea0003800000 */
[----:B------:R-:W2:Y:S02]  /*2f20*/  SYNCS.PHASECHK.TRANS64.TRYWAIT P0, [UR4+0x80], R2 ;  /* 0x00008002ff0075a7 */ /* 0x000ea40008001104 */
[----:B--2---:R-:W-:Y:S05]  /*2f30*/  @!P0 BRA `(.L_x_54) ;  /* 0x0000003c00708947 */ /* 0x004fea0003800000 */
.L_x_53:
[----:B------:R-:W-:-:S04]  /*2f40*/  UIADD3 UR7, UPT, UPT, UR5, 0x1, URZ ;  /* 0x0000000105077890 */ /* 0x000fc8000fffe0ff */
[----:B------:R-:W-:-:S04]  /*2f50*/  UISETP.NE.AND UP0, UPT, UR7, 0x2, UPT ;  /* 0x000000020700788c */ /* 0x000fc8000bf05270 */
[----:B------:R-:W-:Y:S02]  /*2f60*/  USEL UR8, URZ, 0x1, UP0 ;  /* 0x00000001ff087887 */ /* 0x000fe40008000000 */
[----:B------:R-:W-:-:S04]  /*2f70*/  USEL UR7, UR7, URZ, UP0 ;  /* 0x000000ff07077287 */ /* 0x000fc80008000000 */
[----:B------:R-:W-:Y:S01]  /*2f80*/  ULEA UR7, UR7, UR6, 0x3 ;  /* 0x0000000607077291 */ /* 0x000fe2000f8e18ff */
[----:B--2---:R-:W-:-:S04]  /*2f90*/  LOP3.LUT R2, R12, UR8, RZ, 0x3c, !PT ;  /* 0x000000080c027c12 */ /* 0x004fc8000f8e3cff */
[----:B------:R-:W-:-:S04]  /*2fa0*/  SHF.L.U32 R0, R2, 0x1f, RZ ;  /* 0x0000001f02007819 */ /* 0x000fc800000006ff */
[----:B------:R-:W2:Y:S02]  /*2fb0*/  SYNCS.PHASECHK.TRANS64 P0, [UR7+0x80], R0 ;  /* 0x00008000ff0075a7 */ /* 0x000ea40008001007 */
[----:B-12---:R-:W-:Y:S05]  /*2fc0*/  @P0 EXIT ;  /* 0x000000000000094d */ /* 0x006fea0003800000 */
[----:B------:R-:W-:Y:S02]  /*2fd0*/  SHF.L.U32 R2, R2, 0x1f, RZ ;  /* 0x0000001f02027819 */ /* 0x000fe400000006ff */
[----:B------:R-:W-:-:S07]  /*2fe0*/  MOV R0, UR7 ;  /* 0x0000000700007c02 */ /* 0x000fce0008000f00 */
.L_x_55:
[----:B-1----:R1:W2:Y:S02]  /*2ff0*/  SYNCS.PHASECHK.TRANS64.TRYWAIT P0, [R0+URZ+0x80], R2 ;  /* 0x00008002000075a7 */ /* 0x0022a400080011ff */
[----:B--2---:R-:W-:Y:S05]  /*3000*/  @!P0 NANOSLEEP.SYNCS 0x989680 ;  /* 0x009896800000895d */ /* 0x004fea0003900000 */
[----:B------:R-:W2:Y:S02]  /*3010*/  @!P0 SYNCS.PHASECHK.TRANS64 P0, [R0+URZ+0x80], R2 ;  /* 0x00008002000085a7 */ /* 0x000ea400080010ff */
[----:B--2---:R-:W-:Y:S05]  /*3020*/  @P0 EXIT ;  /* 0x000000000000094d */ /* 0x004fea0003800000 */
[----:B------:R-:W-:Y:S05]  /*3030*/  BRA `(.L_x_55) ;  /* 0xfffffffc00ec7947 */ /* 0x000fea000383ffff */
.L_x_48:
[----:B------:R-:W-:Y:S05]  /*3040*/  BRA.U UP4, `(.L_x_56) ;  /* 0x0000000d049c7547 */ /* 0x000fea000b800000 */
[----:B------:R-:W-:Y:S01]  /*3050*/  UMOV UR4, 0x40 ;  /* 0x0000004000047882 */ /* 0x000fe20000000000 */
[----:B------:R-:W-:Y:S01]  /*3060*/  NOP ;  /* 0x0000000000007918 */ /* 0x000fe20000000000 */
[----:B------:R-:W-:Y:S01]  /*3070*/  ULEA UR5, UR48, UR4, 0x18 ;  /* 0x0000000430057291 */ /* 0x000fe2000f8ec0ff */
[----:B------:R-:W-:Y:S02]  /*3080*/  UMOV UR6, 0x400 ;  /* 0x0000040000067882 */ /* 0x000fe40000000000 */
[----:B------:R-:W-:-:S06]  /*3090*/  ULEA UR6, UR48, UR6, 0x18 ;  /* 0x0000000630067291 */ /* 0x000fcc000f8ec0ff */
[----:B------:R-:W2:Y:S02]  /*30a0*/  LDS.U8 R0, [UR5+0x1c] ;  /* 0x00001c05ff007984 */ /* 0x000ea40008000000 */
[----:B--2---:R-:W-:-:S13]  /*30b0*/  ISETP.NE.AND P0, PT, R0, RZ, PT ;  /* 0x000000ff0000720c */ /* 0x004fda0003f05270 */
[----:B------:R-:W-:Y:S05]  /*30c0*/  @P0 BRA `(.L_x_57) ;  /* 0x0000000000580947 */ /* 0x000fea0003800000 */
[----:B------:R-:W-:-:S13]  /*30d0*/  ELECT P0, URZ, PT ;  /* 0x0000000000ff782f */ /* 0x000fda0003800000 */
[----:B------:R-:W-:Y:S05]  /*30e0*/  @!P0 BRA `(.L_x_58) ;  /* 0x0000000000608947 */ /* 0x000fea0003800000 */
[----:B------:R-:W-:Y:S01]  /*30f0*/  UMOV UR4, 0x10 ;  /* 0x0000001000047882 */ /* 0x000fe20000000000 */
[----:B------:R-:W-:Y:S01]  /*3100*/  HFMA2 R0, -RZ, RZ, 0, 5.9604644775390625e-08 ;  /* 0x00000001ff007431 */ /* 0x000fe200000001ff */
[----:B------:R-:W-:-:S03]  /*3110*/  MOV R3, 0xffff ;  /* 0x0000ffff00037802 */ /* 0x000fc60000000f00 */
[----:B------:R-:W-:Y:S04]  /*3120*/  DEPBAR.LE SB2, 0x36 ;  /* 0x0000ad800000791a */ /* 0x000fe80000000000 */
[----:B------:R-:W2:Y:S02]  /*3130*/  UTCATOMSWS.FIND_AND_SET.ALIGN UP0, UR4, UR4 ;  /* 0x00000004000475e3 */ /* 0x000ea40008000800 */
[----:B--2---:R-:W-:Y:S01]  /*3140*/  MOV R4, UR4 ;  /* 0x0000000400047c02 */ /* 0x004fe20008000f00 */
[----:B------:R-:W-:Y:S06]  /*3150*/  BRA.U UP0, `(.L_x_59) ;  /* 0x0000000100187547 */ /* 0x000fec000b800000 */
.L_x_60:
[----:B------:R-:W-:Y:S05]  /*3160*/  NANOSLEEP 0x64 ;  /* 0x000000640000795d */ /* 0x000fea0003800000 */
[----:B------:R-:W-:-:S05]  /*3170*/  UMOV UR4, 0x10 ;  /* 0x0000001000047882 */ /* 0x000fca0000000000 */
[----:B------:R-:W-:Y:S04]  /*3180*/  DEPBAR.LE SB2, 0x36 ;  /* 0x0000ad800000791a */ /* 0x000fe80000000000 */
[----:B------:R-:W2:Y:S02]  /*3190*/  UTCATOMSWS.FIND_AND_SET.ALIGN UP0, UR4, UR4 ;  /* 0x00000004000475e3 */ /* 0x000ea40008000800 */
[----:B--2---:R-:W-:Y:S01]  /*31a0*/  MOV R4, UR4 ;  /* 0x0000000400047c02 */ /* 0x004fe20008000f00 */
[----:B------:R-:W-:Y:S05]  /*31b0*/  BRA.U !UP0, `(.L_x_60) ;  /* 0xfffffffd08e87547 */ /* 0x000fea000b83ffff */
.L_x_59:
[-C--:B------:R-:W-:Y:S02]  /*31c0*/  SHF.L.U32 R3, R3, R4.reuse, RZ ;  /* 0x0000000403037219 */ /* 0x080fe400000006ff */
[----:B------:R-:W-:Y:S01]  /*31d0*/  SHF.L.U32 R0, R0, R4, RZ ;  /* 0x0000000400007219 */ /* 0x000fe200000006ff */
[----:B------:R-:W-:Y:S02]  /*31e0*/  IMAD.SHL.U32 R4, R4, 0x20, RZ ;  /* 0x0000002004047824 */ /* 0x000fe400078e00ff */
[----:B------:R2:W-:Y:S04]  /*31f0*/  ATOMS.OR RZ, [UR5+0x14], R3 ;  /* 0x00001403ffff798c */ /* 0x0005e8000b000005 */
[----:B------:R2:W-:Y:S04]  /*3200*/  ATOMS.OR RZ, [UR5+0x18], R0 ;  /* 0x00001800ffff798c */ /* 0x0005e8000b000005 */
[----:B------:R2:W-:Y:S01]  /*3210*/  STS [UR6+0x120], R4 ;  /* 0x00012004ff007988 */ /* 0x0005e20008000806 */
[----:B------:R-:W-:Y:S05]  /*3220*/  BRA `(.L_x_58) ;  /* 0x0000000000107947 */ /* 0x000fea0003800000 */
.L_x_57:
[----:B------:R-:W-:Y:S02]  /*3230*/  MOV R0, 0xffffffff ;  /* 0xffffffff00007802 */ /* 0x000fe40000000f00 */
[----:B------:R-:W-:-:S03]  /*3240*/  MOV R4, 0x3270 ;  /* 0x0000327000047802 */ /* 0x000fc60000000f00 */
[----:B------:R2:W-:Y:S04]  /*3250*/  STS [UR6+0x120], R0 ;  /* 0x00012000ff007988 */ /* 0x0005e80008000806 */
[----:B-12--5:R-:W-:Y:S05]  /*3260*/  CALL.REL.NOINC `($__internal_1_$__cuda_sm10x_tcgen05_guardrail_trap_phase_invalid_during_alloc) ;  /* 0x0000003c00f07944 */ /* 0x026fea0003c00000 */
.L_x_58:
[----:B------:R-:W-:Y:S05]  /*3270*/  WARPSYNC.ALL ;  /* 0x0000000000007948 */ /* 0x000fea0003800000 */
[----:B------:R-:W3:Y:S01]  /*3280*/  S2UR UR4, SR_CgaCtaId ;  /* 0x00000000000479c3 */ /* 0x000ee20000008800 */
[----:B------:R-:W-:Y:S01]  /*3290*/  UMOV UR17, 0x400 ;  /* 0x0000040000117882 */ /* 0x000fe20000000000 */
[----:B------:R-:W-:-:S06]  /*32a0*/  NOP ;  /* 0x0000000000007918 */ /* 0x000fcc0000000000 */
[----:B------:R-:W-:Y:S06]  /*32b0*/  BAR.ARV 0x6, 0xa0 ;  /* 0x0182800000007b1d */ /* 0x000fec0000002000 */
[----:B------:R-:W4:Y:S01]  /*32c0*/  LDCU UR5, c[0x0][0x38c] ;  /* 0x00007180ff0577ac */ /* 0x000f220008000800 */
[----:B------:R-:W-:Y:S01]  /*32d0*/  LOP3.LUT R2, R2, 0xffff, RZ, 0xc0, !PT ;  /* 0x0000ffff02027812 */ /* 0x000fe200078ec0ff */
[----:B------:R-:W-:Y:S01]  /*32e0*/  IMAD.MOV.U32 R11, RZ, RZ, 0x1 ;  /* 0x00000001ff0b7424 */ /* 0x000fe200078e00ff */
[----:B------:R-:W-:Y:S01]  /*32f0*/  CS2R R8, SRZ ;  /* 0x0000000000087805 */ /* 0x000fe2000001ff00 */
[----:B------:R-:W1:Y:S01]  /*3300*/  LDCU UR8, c[0x0][0x38c] ;  /* 0x00007180ff0877ac */ /* 0x000e620008000800 */
[----:B------:R-:W-:Y:S01]  /*3310*/  R2UR UR19, R2 ;  /* 0x00000000021372ca */ /* 0x000fe200000e0000 */
[----:B------:R-:W-:Y:S01]  /*3320*/  IMAD.MOV.U32 R10, RZ, RZ, RZ ;  /* 0x000000ffff0a7224 */ /* 0x000fe200078e00ff */
[----:B------:R-:W-:Y:S01]  /*3330*/  UMOV UR22, URZ ;  /* 0x000000ff00167c82 */ /* 0x000fe20008000000 */
[----:B------:R-:W-:Y:S01]  /*3340*/  UMOV UR14, URZ ;  /* 0x000000ff000e7c82 */ /* 0x000fe20008000000 */
[----:B---3--:R-:W-:Y:S01]  /*3350*/  ULEA UR17, UR4, UR17, 0x18 ;  /* 0x0000001104117291 */ /* 0x008fe2000f8ec0ff */
[----:B------:R-:W-:Y:S01]  /*3360*/  UMOV UR26, 0x0 ;  /* 0x00000000001a7882 */ /* 0x000fe20000000000 */
[----:B------:R-:W-:-:S02]  /*3370*/  UMOV UR27, 0x4100490 ;  /* 0x04100490001b7882 */ /* 0x000fc40000000000 */
[----:B------:R-:W-:Y:S02]  /*3380*/  UIADD3 UR6, UPT, UPT, UR17, 0x2400, URZ ;  /* 0x0000240011067890 */ /* 0x000fe4000fffe0ff */
[----:B------:R-:W-:Y:S02]  /*3390*/  UIADD3 UR7, UPT, UPT, UR17, 0x7400, URZ ;  /* 0x0000740011077890 */ /* 0x000fe4000fffe0ff */
[----:B----4-:R-:W-:Y:S01]  /*33a0*/  UIADD3 UR5, UPT, UPT, UR5, 0x3f, URZ ;  /* 0x0000003f05057890 */ /* 0x010fe2000fffe0ff */
[----:B--2---:R-:W2:Y:S01]  /*33b0*/  LDS R0, [UR17+0x120] ;  /* 0x00012011ff007984 */ /* 0x004ea20008000800 */
[----:B------:R-:W-:Y:S02]  /*33c0*/  USHF.R.U32.HI UR6, URZ, 0x4, UR6 ;  /* 0x00000004ff067899 */ /* 0x000fe40008011606 */
[----:B------:R-:W-:Y:S02]  /*33d0*/  USHF.R.S32.HI UR4, URZ, 0x1f, UR5 ;  /* 0x0000001fff047899 */ /* 0x000fe40008011405 */
[----:B------:R-:W-:-:S02]  /*33e0*/  ULOP3.LUT UR6, UR6, 0x3fff, URZ, 0xc0, !UPT ;  /* 0x00003fff06067892 */ /* 0x000fc4000f8ec0ff */
[----:B------:R-:W-:Y:S02]  /*33f0*/  ULEA.HI UR4, UR4, UR5, URZ, 0x6 ;  /* 0x0000000504047291 */ /* 0x000fe4000f8f30ff */
[----:B------:R-:W-:Y:S02]  /*3400*/  USHF.R.U32.HI UR5, URZ, 0x4, UR7 ;  /* 0x00000004ff057899 */ /* 0x000fe40008011607 */
[----:B------:R-:W-:Y:S02]  /*3410*/  USHF.R.S32.HI UR28, URZ, 0x6, UR4 ;  /* 0x00000006ff1c7899 */ /* 0x000fe40008011404 */
[----:B------:R-:W-:Y:S02]  /*3420*/  ULOP3.LUT UR5, UR5, 0x3fff, URZ, 0xc0, !UPT ;  /* 0x00003fff05057892 */ /* 0x000fe4000f8ec0ff */
[----:B------:R-:W-:Y:S02]  /*3430*/  UISETP.LT.AND UP0, UPT, UR28, 0x1, UPT ;  /* 0x000000011c00788c */ /* 0x000fe4000bf01270 */
[----:B------:R-:W-:-:S02]  /*3440*/  ULOP3.LUT UR20, UR6, 0x10000, URZ, 0xfc, !UPT ;  /* 0x0001000006147892 */ /* 0x000fc4000f8efcff */
[----:B------:R-:W-:Y:S02]  /*3450*/  USEL UR29, UR28, 0x1, !UP0 ;  /* 0x000000011c1d7887 */ /* 0x000fe4000c000000 */
[----:B------:R-:W-:Y:S02]  /*3460*/  ULOP3.LUT UR21, UR5, 0x10000, URZ, 0xfc, !UPT ;  /* 0x0001000005157892 */ /* 0x000fe4000f8efcff */
[----:B------:R-:W-:Y:S02]  /*3470*/  UIADD3 UR29, UPT, UPT, -UR29, URZ, URZ ;  /* 0x000000ff1d1d7290 */ /* 0x000fe4000fffe1ff */
[----:B-1----:R-:W-:Y:S01]  /*3480*/  UISETP.GE.AND UP4, UPT, UR8, 0x1, UPT ;  /* 0x000000010800788c */ /* 0x002fe2000bf86270 */
[----:B------:R-:W-:Y:S01]  /*3490*/  UMOV UR24, 0x0 ;  /* 0x0000000000187882 */ /* 0x000fe20000000000 */
[----:B------:R-:W-:Y:S01]  /*34a0*/  UMOV UR25, 0x4100490 ;  /* 0x0410049000197882 */ /* 0x000fe20000000000 */
[----:B--2---:R-:W-:-:S15]  /*34b0*/  R2UR UR30, R0 ;  /* 0x00000000001e72ca */ /* 0x004fde00000e0000 */
.L_x_67:
[----:B------:R-:W-:Y:S02]  /*34c0*/  LEA R0, R10, UR17, 0x3 ;  /* 0x000000110a007c11 */ /* 0x000fe4000f8e18ff */
[----:B------:R-:W-:Y:S02]  /*34d0*/  SHF.L.U32 R2, R9, 0x1f, RZ ;  /* 0x0000001f09027819 */ /* 0x000fe400000006ff */
[----:B------:R-:W-:Y:S01]  /*34e0*/  PLOP3.LUT P0, PT, PT, PT, UP4, 0x80, 0x8 ;  /* 0x000000000008781c */ /* 0x000fe20003f0f048 */
[----:B------:R-:W-:Y:S01]  /*34f0*/  VIADD R3, R0, 0x80 ;  /* 0x0000008000037836 */ /* 0x000fe20000000000 */
[----:B-1----:R-:W1:Y:S02]  /*3500*/  SYNCS.PHASECHK.TRANS64.TRYWAIT P1, [R0+URZ+0x70], R2 ;  /* 0x00007002000075a7 */ /* 0x002e6400080211ff */
[----:B-1-3--:R-:W-:Y:S09]  /*3510*/  @!P1 BRA `(.L_x_61) ;  /* 0x0000003800109947 */ /* 0x00aff20003800000 */
.L_x_120:
[----:B------:R-:W-:Y:S01]  /*3520*/  LEA R4, R10, UR17, 0x4 ;  /* 0x000000110a047c11 */ /* 0x000fe2000f8e20ff */
[----:B------:R-:W-:Y:S01]  /*3530*/  @UP4 ULEA UR4, UR14, UR17, 0x3 ;  /* 0x000000110e044291 */ /* 0x000fe2000f8e18ff */
[----:B------:R-:W-:Y:S01]  /*3540*/  PLOP3.LUT P2, PT, PT, PT, PT, 0x80, 0x8 ;  /* 0x000000000008781c */ /* 0x000fe20003f4f070 */
[----:B------:R-:W-:Y:S01]  /*3550*/  ULEA UR23, UR22, UR17, 0x3 ;  /* 0x0000001116177291 */ /* 0x000fe2000f8e18ff */
[----:B------:R-:W-:Y:S02]  /*3560*/  PRMT R3, RZ, 0x654, R3 ;  /* 0x00000654ff037816 */ /* 0x000fe40000000003 */
[----:B------:R-:W2:Y:S01]  /*3570*/  LDS.128 R4, [R4+0x100] ;  /* 0x0001000004047984 */ /* 0x000ea20000000c00 */
[----:B-1----:R-:W-:Y:S02]  /*3580*/  @P0 SHF.L.U32 R2, R8, 0x1f, RZ ;  /* 0x0000001f08020819 */ /* 0x002fe400000006ff */
[----:B------:R-:W-:Y:S01]  /*3590*/  SHF.L.U32 R0, R11, 0x1f, RZ ;  /* 0x0000001f0b007819 */ /* 0x000fe200000006ff */
[----:B------:R-:W-:Y:S01]  /*35a0*/  @!PT LDS RZ, [RZ] ;  /* 0x00000000fffff984 */ /* 0x000fe20000000800 */
[----:B------:R-:W-:Y:S01]  /*35b0*/  @!PT LDS RZ, [RZ] ;  /* 0x00000000fffff984 */ /* 0x000fe20000000800 */
[----:B------:R-:W-:Y:S01]  /*35c0*/  @!PT LDS RZ, [RZ] ;  /* 0x00000000fffff984 */ /* 0x000fe20000000800 */
[----:B------:R-:W-:Y:S01]  /*35d0*/  @!PT LDS RZ, [RZ] ;  /* 0x00000000fffff984 */ /* 0x000fe20000000800 */
[----:B------:R1:W-:Y:S06]  /*35e0*/  MEMBAR.ALL.CTA ;  /* 0x0000000000007992 */ /* 0x0003ec0000008000 */
[----:B-1----:R-:W1:Y:S02]  /*35f0*/  FENCE.VIEW.ASYNC.S ;  /* 0x00000000000073c6 */ /* 0x002e640000000000 */
[----:B-1----:R1:W-:Y:S01]  /*3600*/  SYNCS.ARRIVE.TRANS64.RED.A1T0 RZ, [R3+URZ], RZ ;  /* 0x000000ff03ff79a7 */ /* 0x0023e200081004ff */
[----:B------:R1:W3:Y:S01]  /*3610*/  @P0 SYNCS.PHASECHK.TRANS64.TRYWAIT P2, [UR4], R2 ;  /* 0x00000002ff0005a7 */ /* 0x0002e20008041104 */
[----:B------:R-:W-:Y:S01]  /*3620*/  ULEA.HI UR4, UR22, UR22, URZ, 0x1 ;  /* 0x0000001616047291 */ /* 0x000fe2000f8f08ff */
[----:B--2---:R-:W-:-:S03]  /*3630*/  LOP3.LUT P1, RZ, R6, 0x1, RZ, 0xc0, !PT ;  /* 0x0000000106ff7812 */ /* 0x004fc6000782c0ff */
[----:B------:R-:W-:Y:S02]  /*3640*/  USHF.L.U32 UR18, UR4, 0x5, URZ ;  /* 0x0000000504127899 */ /* 0x000fe400080006ff */
[----:B------:R-:W-:Y:S02]  /*3650*/  ULOP3.LUT UR4, UR4, 0xffe, URZ, 0xc0, !UPT ;  /* 0x00000ffe04047892 */ /* 0x000fe4000f8ec0ff */
[----:B------:R-:W-:Y:S02]  /*3660*/  ULOP3.LUT UR18, UR18, 0xffffffc0, URZ, 0xc0, !UPT ;  /* 0xffffffc012127892 */ /* 0x000fe4000f8ec0ff */
[----:B------:R-:W-:Y:S02]  /*3670*/  UIADD3 UR4, UPT, UPT, -UR4, UR22, URZ ;  /* 0x0000001604047290 */ /* 0x000fe4000fffe1ff */
[----:B------:R-:W-:Y:S01]  /*3680*/  UIADD3 UR18, UPT, UPT, UR30, UR18, URZ ;  /* 0x000000121e127290 */ /* 0x000fe2000fffe0ff */
[----:B------:R-:W2:Y:S03]  /*3690*/  SYNCS.PHASECHK.TRANS64.TRYWAIT P0, [UR23+0xb0], R0 ;  /* 0x0000b000ff0075a7 */ /* 0x000ea60008001117 */
[----:B------:R-:W-:Y:S01]  /*36a0*/  ULEA UR18, UR4, UR18, 0x14 ;  /* 0x0000001204127291 */ /* 0x000fe2000f8ea0ff */
[----:B-123--:R-:W-:Y:S11]  /*36b0*/  @!P0 BRA `(.L_x_62) ;  /* 0x0000003400bc8947 */ /* 0x00eff60003800000 */
.L_x_122:
[----:B------:R-:W-:Y:S01]  /*36c0*/  IADD3 R10, PT, PT, R10, 0x1, RZ ;  /* 0x000000010a0a7810 */ /* 0x000fe20007ffe0ff */
[----:B------:R-:W-:Y:S06]  /*36d0*/  BRA.U !UP4, `(.L_x_63) ;  /* 0x000000010c987547 */ /* 0x000fec000b800000 */
[----:B------:R-:W-:Y:S01]  /*36e0*/  UPLOP3.LUT UP2, UPT, UPT, UPT, UPT, 0x40, 0x4 ;  /* 0x000000000004789c */ /* 0x000fe20003f4e870 */
[----:B------:R-:W-:Y:S01]  /*36f0*/  UMOV UR16, UR29 ;  /* 0x0000001d00107c82 */ /* 0x000fe20008000000 */
[----:B------:R-:W-:Y:S01]  /*3700*/  UMOV UR15, UR28 ;  /* 0x0000001c000f7c82 */ /* 0x000fe20008000000 */
[----:B------:R-:W-:-:S08]  /*3710*/  UMOV UR6, UR14 ;  /* 0x0000000e00067c82 */ /* 0x000fd00008000000 */
.L_x_66:
[----:B------:R-:W-:Y:S02]  /*3720*/  UIADD3 UR16, UPT, UPT, UR16, 0x1, URZ ;  /* 0x0000000110107890 */ /* 0x000fe4000fffe0ff */
[----:B--2---:R-:W-:Y:S02]  /*3730*/  ULEA UR5, UR6, UR17, 0x3 ;  /* 0x0000001106057291 */ /* 0x004fe4000f8e18ff */
[----:B------:R-:W-:Y:S01]  /*3740*/  UISETP.NE.AND UP3, UPT, UR16, URZ, UPT ;  /* 0x000000ff1000728c */ /* 0x000fe2000bf65270 */
[----:B---3--:R-:W-:Y:S10]  /*3750*/  @P2 BRA `(.L_x_64) ;  /* 0x00000000000c2947 */ /* 0x008ff40003800000 */
[----:B-1----:R-:W-:Y:S04]  /*3760*/  SHF.L.U32 R2, R8, 0x1f, RZ ;  /* 0x0000001f08027819 */ /* 0x002fe800000006ff */
[----:B------:R-:W1:Y:S02]  /*3770*/  SYNCS.PHASECHK.TRANS64.TRYWAIT P0, [UR5], R2 ;  /* 0x00000002ff0075a7 */ /* 0x000e640008001105 */
[----:B-1----:R-:W-:Y:S05]  /*3780*/  @!P0 BRA `(.L_x_65) ;  /* 0x0000003400a08947 */ /* 0x002fea0003800000 */
.L_x_64:
[----:B------:R-:W-:Y:S01]  /*3790*/  UISETP.NE.AND UP0, UPT, UR15, 0x1, UPT ;  /* 0x000000010f00788c */ /* 0x000fe2000bf05270 */
[----:B------:R-:W-:Y:S01]  /*37a0*/  PLOP3.LUT P2, PT, PT, PT, PT, 0x80, 0x8 ;  /* 0x000000000008781c */ /* 0x000fe20003f4f070 */
[----:B------:R-:W-:Y:S02]  /*37b0*/  UIADD3 UR4, UPT, UPT, UR6, 0x1, URZ ;  /* 0x0000000106047890 */ /* 0x000fe4000fffe0ff */
[----:B------:R-:W-:Y:S02]  /*37c0*/  ULEA UR12, UR6, UR21, 0x8 ;  /* 0x00000015060c7291 */ /* 0x000fe4000f8e40ff */
[----:B------:R-:W-:Y:S01]  /*37d0*/  UISETP.NE.AND UP1, UPT, UR4, 0x5, UPT ;  /* 0x000000050400788c */ /* 0x000fe2000bf25270 */
[----:B------:R-:W-:Y:S01]  /*37e0*/  PLOP3.LUT P0, PT, PT, PT, UP0, 0x80, 0x8 ;  /* 0x000000000008781c */ /* 0x000fe20003f0f008 */
[----:B------:R-:W-:Y:S02]  /*37f0*/  UIADD3 UR10, UPT, UPT, UR12, 0x2, URZ ;  /* 0x000000020c0a7890 */ /* 0x000fe4000fffe0ff */
[----:B------:R-:W-:Y:S02]  /*3800*/  USEL UR7, URZ, 0x1, UP1 ;  /* 0x00000001ff077887 */ /* 0x000fe40008800000 */
[----:B------:R-:W-:Y:S02]  /*3810*/  USEL UR14, UR4, URZ, UP1 ;  /* 0x000000ff040e7287 */ /* 0x000fe40008800000 */
[----:B------:R-:W-:Y:S02]  /*3820*/  UIADD3 UR15, UPT, UPT, UR15, -0x1, URZ ;  /* 0xffffffff0f0f7890 */ /* 0x000fe4000fffe0ff */
[----:B------:R-:W-:Y:S01]  /*3830*/  @UP0 ULEA UR4, UR14, UR17, 0x3 ;  /* 0x000000110e040291 */ /* 0x000fe2000f8e18ff */
[----:B------:R-:W-:Y:S01]  /*3840*/  LOP3.LUT R8, R8, UR7, RZ, 0x3c, !PT ;  /* 0x0000000708087c12 */ /* 0x000fe2000f8e3cff */
[----:B------:R-:W-:Y:S01]  /*3850*/  UIADD3 UR7, UPT, UPT, UR5, 0x28, URZ ;  /* 0x0000002805077890 */ /* 0x000fe2000fffe0ff */
[----:B------:R-:W-:Y:S02]  /*3860*/  UMOV UR13, 0x80004020 ;  /* 0x80004020000d7882 */ /* 0x000fe40000000000 */
[----:B-1----:R-:W-:Y:S01]  /*3870*/  @P0 SHF.L.U32 R0, R8, 0x1f, RZ ;  /* 0x0000001f08000819 */ /* 0x002fe200000006ff */
[----:B------:R-:W-:Y:S01]  /*3880*/  UMOV UR5, 0x80004020 ;  /* 0x8000402000057882 */ /* 0x000fe20000000000 */
[----:B------:R-:W-:Y:S01]  /*3890*/  UMOV UR11, 0x80004020 ;  /* 0x80004020000b7882 */ /* 0x000fe20000000000 */
[----:B------:R-:W-:Y:S01]  /*38a0*/  UMOV UR9, 0x80004020 ;  /* 0x8000402000097882 */ /* 0x000fe20000000000 */
[----:B------:R2:W3:Y:S01]  /*38b0*/  @P0 SYNCS.PHASECHK.TRANS64.TRYWAIT P2, [UR4], R0 ;  /* 0x00000000ff0005a7 */ /* 0x0004e20008041104 */
[----:B------:R-:W-:Y:S03]  /*38c0*/  ULEA UR4, UR6, UR20, 0x8 ;  /* 0x0000001406047291 */ /* 0x000fe6000f8e40ff */
[----:B------:R-:W-:Y:S01]  /*38d0*/  UMOV UR6, UR14 ;  /* 0x0000000e00067c82 */ /* 0x000fe20008000000 */
[----:B------:R-:W-:Y:S05]  /*38e0*/  UIADD3 UR8, UPT, UPT, UR4, 0x2, URZ ;  /* 0x0000000204087890 */ /* 0x000fea000fffe0ff */
[----:B------:R2:W-:Y:S01]  /*38f0*/  UTCQMMA gdesc[UR4], gdesc[UR12], tmem[UR18], tmem[UR26], idesc[UR27], UP2 ;  /* 0x00ff1a0c040075ea */ /* 0x0005e20009000312 */
[----:B------:R-:W-:Y:S03]  /*3900*/  UPLOP3.LUT UP2, UPT, UPT, UPT, UPT, 0x80, 0x8 ;  /* 0x000000000008789c */ /* 0x000fe60003f4f070 */
[----:B------:R2:W-:Y:S01]  /*3910*/  UTCQMMA gdesc[UR8], gdesc[UR10], tmem[UR18], tmem[UR24], idesc[UR25], UPT ;  /* 0x00ff180a080075ea */ /* 0x0005e2000b800312 */
[----:B------:R2:W-:Y:S01]  /*3920*/  UTCBAR.MULTICAST [UR7], URZ, UR19 ;  /* 0x000000ff070073e9 */ /* 0x0005e20008000813 */
[----:B------:R-:W-:Y:S06]  /*3930*/  BRA.U UP3, `(.L_x_66) ;  /* 0xfffffffd03787547 */ /* 0x000fec000b83ffff */
.L_x_63:
[----:B--2---:R-:W-:Y:S01]  /*3940*/  UIADD3 UR4, UPT, UPT, UR22, 0x1, URZ ;  /* 0x0000000116047890 */ /* 0x004fe2000fffe0ff */
[C---:B------:R-:W-:Y:S01]  /*3950*/  ISETP.NE.AND P0, PT, R10.reuse, 0x2, PT ;  /* 0x000000020a00780c */ /* 0x040fe20003f05270 */
[----:B------:R-:W-:Y:S02]  /*3960*/  UIADD3 UR5, UPT, UPT, UR23, 0x90, URZ ;  /* 0x0000009017057890 */ /* 0x000fe4000fffe0ff */
[----:B------:R-:W-:Y:S01]  /*3970*/  UISETP.NE.AND UP0, UPT, UR4, 0x4, UPT ;  /* 0x000000040400788c */ /* 0x000fe2000bf05270 */
[----:B-1----:R-:W-:Y:S02]  /*3980*/  SEL R0, RZ, 0x1, P0 ;  /* 0x00000001ff007807 */ /* 0x002fe40000000000 */
[----:B------:R-:W-:Y:S01]  /*3990*/  SEL R10, R10, RZ, P0 ;  /* 0x000000ff0a0a7207 */ /* 0x000fe20000000000 */
[----:B------:R-:W-:Y:S01]  /*39a0*/  USEL UR6, URZ, 0x1, UP0 ;  /* 0x00000001ff067887 */ /* 0x000fe20008000000 */
[----:B------:R-:W-:Y:S01]  /*39b0*/  LOP3.LUT R9, R9, R0, RZ, 0x3c, !PT ;  /* 0x0000000009097212 */ /* 0x000fe200078e3cff */
[----:B------:R-:W-:Y:S01]  /*39c0*/  USEL UR22, UR4, URZ, UP0 ;  /* 0x000000ff04167287 */ /* 0x000fe20008000000 */
[----:B------:R1:W-:Y:S03]  /*39d0*/  UTCBAR [UR5], URZ ;  /* 0x000000ff050073e9 */ /* 0x0003e600080000ff */
[----:B------:R-:W-:Y:S01]  /*39e0*/  LOP3.LUT R11, R11, UR6, RZ, 0x3c, !PT ;  /* 0x000000060b0b7c12 */ /* 0x000fe2000f8e3cff */
[----:B------:R-:W-:Y:S07]  /*39f0*/  @P1 BRA `(.L_x_67) ;  /* 0xfffffff800b01947 */ /* 0x000fee000383ffff */
[----:B------:R-:W2:Y:S01]  /*3a00*/  S2UR UR8, SR_CgaCtaId ;  /* 0x00000000000879c3 */ /* 0x000ea20000008800 */
[----:B------:R-:W-:Y:S01]  /*3a10*/  ELECT P0, URZ, PT ;  /* 0x0000000000ff782f */ /* 0x000fe20003800000 */
[----:B------:R-:W-:Y:S01]  /*3a20*/  IMAD.MOV.U32 R0, RZ, RZ, 0x1 ;  /* 0x00000001ff007424 */ /* 0x000fe200078e00ff */
[----:B------:R-:W-:Y:S01]  /*3a30*/  UIADD3 UR17, UPT, UPT, UR17, 0xb0, URZ ;  /* 0x000000b011117890 */ /* 0x000fe2000fffe0ff */
[----:B------:R-:W-:Y:S01]  /*3a40*/  SHF.L.U32 R2, R11, 0x1f, RZ ;  /* 0x0000001f0b027819 */ /* 0x000fe200000006ff */
[----:B------:R-:W-:-:S03]  /*3a50*/  UMOV UR4, 0x40 ;  /* 0x0000004000047882 */ /* 0x000fc60000000000 */
[----:B------:R-:W-:Y:S01]  /*3a60*/  UVIRTCOUNT.DEALLOC.SMPOOL 0x80 ;  /* 0x000000800000784c */ /* 0x000fe20000000000 */
[----:B--2---:R-:W-:Y:S02]  /*3a70*/  ULEA UR8, UR8, UR4, 0x18 ;  /* 0x0000000408087291 */ /* 0x004fe4000f8ec0ff */
[----:B------:R-:W-:-:S07]  /*3a80*/  ULEA UR4, UR22, UR17, 0x3 ;  /* 0x0000001116047291 */ /* 0x000fce000f8e18ff */
[----:B------:R2:W-:Y:S02]  /*3a90*/  @P0 STS.U8 [UR8+0x1c], R0 ;  /* 0x00001c00ff000988 */ /* 0x0005e40008000008 */
[----:B------:R-:W4:Y:S02]  /*3aa0*/  SYNCS.PHASECHK.TRANS64.TRYWAIT P0, [UR4], R2 ;  /* 0x00000002ff0075a7 */ /* 0x000f240008001104 */
[----:B--2-4-:R-:W-:Y:S05]  /*3ab0*/  @!P0 BRA `(.L_x_68) ;  /* 0x0000003000ec8947 */ /* 0x014fea0003800000 */
.L_x_125:
[----:B------:R-:W-:-:S04]  /*3ac0*/  UIADD3 UR4, UPT, UPT, UR22, 0x1, URZ ;  /* 0x0000000116047890 */ /* 0x000fc8000fffe0ff */
[----:B------:R-:W-:-:S04]  /*3ad0*/  UISETP.NE.AND UP0, UPT, UR4, 0x4, UPT ;  /* 0x000000040400788c */ /* 0x000fc8000bf05270 */
[----:B------:R-:W-:Y:S02]  /*3ae0*/  USEL UR6, URZ, 0x1, UP0 ;  /* 0x00000001ff067887 */ /* 0x000fe40008000000 */
[----:B------:R-:W-:-:S04]  /*3af0*/  USEL UR4, UR4, URZ, UP0 ;  /* 0x000000ff04047287 */ /* 0x000fc80008000000 */
[----:B-1----:R-:W-:Y:S01]  /*3b00*/  ULEA UR5, UR4, UR17, 0x3 ;  /* 0x0000001104057291 */ /* 0x002fe2000f8e18ff */
[----:B--2---:R-:W-:-:S04]  /*3b10*/  LOP3.LUT R2, R11, UR6, RZ, 0x3c, !PT ;  /* 0x000000060b027c12 */ /* 0x004fc8000f8e3cff */
[----:B------:R-:W-:-:S04]  /*3b20*/  SHF.L.U32 R3, R2, 0x1f, RZ ;  /* 0x0000001f02037819 */ /* 0x000fc800000006ff */
[----:B------:R-:W1:Y:S02]  /*3b30*/  SYNCS.PHASECHK.TRANS64.TRYWAIT P0, [UR5], R3 ;  /* 0x00000003ff0075a7 */ /* 0x000e640008001105 */
[----:B-1----:R-:W-:Y:S05]  /*3b40*/  @!P0 BRA `(.L_x_69) ;  /* 0x0000003000e08947 */ /* 0x002fea0003800000 */
.L_x_127:
        /* <DEDUP_REMOVED lines=9> */
.L_x_129:
[----:B------:R-:W-:-:S04]  /*3be0*/  UIADD3 UR4, UPT, UPT, UR4, 0x1, URZ ;  /* 0x0000000104047890 */ /* 0x000fc8000fffe0ff */
[----:B------:R-:W-:-:S04]  /*3bf0*/  UISETP.NE.AND UP0, UPT, UR4, 0x4, UPT ;  /* 0x000000040400788c */ /* 0x000fc8000bf05270 */
[----:B------:R-:W-:Y:S02]  /*3c00*/  USEL UR5, URZ, 0x1, UP0 ;  /* 0x00000001ff057887 */ /* 0x000fe40008000000 */
[----:B------:R-:W-:-:S04]  /*3c10*/  USEL UR4, UR4, URZ, UP0 ;  /* 0x000000ff04047287 */ /* 0x000fc80008000000 */
[----:B------:R-:W-:Y:S01]  /*3c20*/  ULEA UR4, UR4, UR17, 0x3 ;  /* 0x0000001104047291 */ /* 0x000fe2000f8e18ff */
[----:B------:R-:W-:-:S04]  /*3c30*/  LOP3.LUT R2, R2, UR5, RZ, 0x3c, !PT ;  /* 0x0000000502027c12 */ /* 0x000fc8000f8e3cff */
[----:B------:R-:W-:-:S04]  /*3c40*/  SHF.L.U32 R2, R2, 0x1f, RZ ;  /* 0x0000001f02027819 */ /* 0x000fc800000006ff */
[----:B------:R-:W2:Y:S02]  /*3c50*/  SYNCS.PHASECHK.TRANS64.TRYWAIT P0, [UR4], R2 ;  /* 0x00000002ff0075a7 */ /* 0x000ea40008001104 */
[----:B--2---:R-:W-:Y:S05]  /*3c60*/  @!P0 BRA `(.L_x_71) ;  /* 0x0000003000c88947 */ /* 0x004fea0003800000 */
.L_x_131:
[----:B------:R-:W-:Y:S01]  /*3c70*/  NOP ;  /* 0x0000000000007918 */ /* 0x000fe20000000000 */
[----:B-1----:R-:W1:Y:S01]  /*3c80*/  LDS R0, [UR8+0x14] ;  /* 0x00001408ff007984 */ /* 0x002e620008000800 */
[----:B------:R-:W-:Y:S01]  /*3c90*/  ULOP3.LUT UR4, UR30, 0xffff, URZ, 0xc0, !UPT ;  /* 0x0000ffff1e047892 */ /* 0x000fe2000f8ec0ff */
[----:B------:R-:W-:Y:S01]  /*3ca0*/  UMOV UR5, 0xffff ;  /* 0x0000ffff00057882 */ /* 0x000fe20000000000 */
[----:B------:R-:W-:Y:S02]  /*3cb0*/  UMOV UR6, 0x1 ;  /* 0x0000000100067882 */ /* 0x000fe40000000000 */
[----:B------:R-:W-:-:S04]  /*3cc0*/  USHF.R.U32.HI UR4, URZ, 0x5, UR4 ;  /* 0x00000005ff047899 */ /* 0x000fc80008011604 */
[----:B------:R-:W-:Y:S02]  /*3cd0*/  USHF.L.U32 UR5, UR5, UR4, URZ ;  /* 0x0000000405057299 */ /* 0x000fe400080006ff */
[----:B------:R-:W-:-:S04]  /*3ce0*/  USHF.L.U32 UR4, UR6, UR4, URZ ;  /* 0x0000000406047299 */ /* 0x000fc800080006ff */
[----:B-1----:R-:W-:-:S04]  /*3cf0*/  LOP3.LUT R0, R0, UR5, RZ, 0xc0, !PT ;  /* 0x0000000500007c12 */ /* 0x002fc8000f8ec0ff */
[----:B------:R-:W-:-:S13]  /*3d00*/  ISETP.NE.AND P0, PT, R0, UR5, PT ;  /* 0x0000000500007c0c */ /* 0x000fda000bf05270 */
[----:B------:R-:W-:Y:S05]  /*3d10*/  @P0 BRA `(.L_x_72) ;  /* 0x0000000000580947 */ /* 0x000fea0003800000 */
[----:B------:R-:W1:Y:S02]  /*3d20*/  LDS R0, [UR8+0x18] ;  /* 0x00001808ff007984 */ /* 0x000e640008000800 */
[----:B-1----:R-:W-:-:S04]  /*3d30*/  LOP3.LUT R0, R0, UR4, RZ, 0xc0, !PT ;  /* 0x0000000400007c12 */ /* 0x002fc8000f8ec0ff */
[----:B------:R-:W-:-:S13]  /*3d40*/  ISETP.NE.AND P0, PT, R0, UR4, PT ;  /* 0x0000000400007c0c */ /* 0x000fda000bf05270 */
[----:B------:R-:W-:Y:S05]  /*3d50*/  @P0 BRA `(.L_x_73) ;  /* 0x00000000003c0947 */ /* 0x000fea0003800000 */
[----:B------:R-:W1:Y:S01]  /*3d60*/  S2R R2, SR_LANEID ;  /* 0x0000000000027919 */ /* 0x000e620000000000 */
[----:B------:R-:W-:-:S06]  /*3d70*/  ULOP3.LUT UR5, URZ, UR5, URZ, 0x33, !UPT ;  /* 0x00000005ff057292 */ /* 0x000fcc000f8e33ff */
[----:B------:R-:W-:-:S04]  /*3d80*/  IMAD.U32 R0, RZ, RZ, UR5 ;  /* 0x00000005ff007e24 */ /* 0x000fc8000f8e00ff */
[----:B------:R2:W4:Y:S02]  /*3d90*/  REDUX UR7, R0 ;  /* 0x00000000000773c4 */ /* 0x0005240000000000 */
[----:B------:R1:W-:Y:S01]  /*3da0*/  UTCATOMSWS.AND URZ, UR5 ;  /* 0x0000000500ff79e3 */ /* 0x0003e20008000000 */
[----:B--2---:R-:W-:Y:S01]  /*3db0*/  LOP3.LUT R0, RZ, UR4, RZ, 0x33, !PT ;  /* 0x00000004ff007c12 */ /* 0x004fe2000f8e33ff */
[----:B------:R-:W-:Y:S02]  /*3dc0*/  VOTEU.ANY UR4, UPT, PT ;  /* 0x0000000000047886 */ /* 0x000fe400038e0100 */
[----:B------:R-:W-:Y:S02]  /*3dd0*/  UFLO.U32 UR4, UR4 ;  /* 0x00000004000472bd */ /* 0x000fe400080e0000 */
[----:B------:R-:W2:Y:S04]  /*3de0*/  REDUX UR6, R0 ;  /* 0x00000000000673c4 */ /* 0x000ea80000000000 */
[----:B-1----:R-:W-:-:S02]  /*3df0*/  ISETP.EQ.U32.AND P0, PT, R2, UR4, PT ;  /* 0x0000000402007c0c */ /* 0x002fc4000bf02070 */
[----:B----4-:R-:W-:-:S11]  /*3e00*/  MOV R2, UR7 ;  /* 0x0000000700027c02 */ /* 0x010fd60008000f00 */
[----:B------:R1:W-:Y:S01]  /*3e10*/  @P0 ATOMS.AND RZ, [UR8+0x14], R2 ;  /* 0x00001402ffff098c */ /* 0x0003e2000a800008 */
[----:B--2---:R-:W-:-:S05]  /*3e20*/  IMAD.U32 R0, RZ, RZ, UR6 ;  /* 0x00000006ff007e24 */ /* 0x004fca000f8e00ff */
[----:B------:R1:W-:Y:S01]  /*3e30*/  @P0 ATOMS.AND RZ, [UR8+0x18], R0 ;  /* 0x00001800ffff098c */ /* 0x0003e2000a800008 */
[----:B------:R-:W-:Y:S05]  /*3e40*/  BRA `(.L_x_74) ;  /* 0x0000000000147947 */ /* 0x000fea0003800000 */
.L_x_73:
[----:B------:R-:W-:Y:S02]  /*3e50*/  MOV R2, 0x3e70 ;  /* 0x00003e7000027802 */ /* 0x000fe40000000f00 */
[----:B---3-5:R-:W-:Y:S05]  /*3e60*/  CALL.REL.NOINC `($__internal_0_$__cuda_sm10x_tcgen05_guardrail_trap_col_being_dealloced_not_returned_by_alloc) ;  /* 0x0000003000e47944 */ /* 0x028fea0003c00000 */
[----:B------:R-:W-:Y:S05]  /*3e70*/  BRA `(.L_x_74) ;  /* 0x0000000000087947 */ /* 0x000fea0003800000 */
.L_x_72:
[----:B------:R-:W-:Y:S02]  /*3e80*/  MOV R2, 0x3ea0 ;  /* 0x00003ea000027802 */ /* 0x000fe40000000f00 */
[----:B---3-5:R-:W-:Y:S05]  /*3e90*/  CALL.REL.NOINC `($__internal_2_$__cuda_sm10x_tcgen05_guardrail_trap_unallocated_columns_being_dealloced) ;  /* 0x0000003000f07944 */ /* 0x028fea0003c00000 */
.L_x_74:
[----:B------:R-:W-:Y:S01]  /*3ea0*/  NOP ;  /* 0x0000000000007918 */ /* 0x000fe20000000000 */
[----:B------:R-:W-:Y:S05]  /*3eb0*/  EXIT ;  /* 0x000000000000794d */ /* 0x000fea0003800000 */
.L_x_56:
[----:B------:R-:W-:-:S09]  /*3ec0*/  UISETP.NE.OR UP0, UPT, UR22, 0x3, !UP3 ;  /* 0x000000031600788c */ /* 0x000fd2000df05670 */
[----:B------:R-:W-:Y:S05]  /*3ed0*/  BRA.U UP0, `(.L_x_75) ;  /* 0x0000000d00087547 */ /* 0x000fea000b800000 */
[----:B------:R-:W2:Y:S01]  /*3ee0*/  LDCU UR26, c[0x0][0x370] ;  /* 0x00006e00ff1a77ac */ /* 0x000ea20008000800 */
[----:B------:R-:W3:Y:S01]  /*3ef0*/  LDC.64 R16, c[0x0][0x348] ;  /* 0x0000d200ff107b82 */ /* 0x000ee20000000a00 */
[----:B------:R-:W-:Y:S02]  /*3f00*/  HFMA2 R13, -RZ, RZ, 0, 0 ;  /* 0x00000000ff0d7431 */ /* 0x000fe400000001ff */
[----:B------:R-:W-:Y:S01]  /*3f10*/  IMAD.MOV.U32 R15, RZ, RZ, 0x1 ;  /* 0x00000001ff0f7424 */ /* 0x000fe200078e00ff */
[----:B------:R-:W2:Y:S01]  /*3f20*/  LDCU.128 UR28, c[0x0][0xb10] ;  /* 0x00016200ff1c77ac */ /* 0x000ea20008000c00 */
[----:B------:R-:W-:Y:S01]  /*3f30*/  IMAD.MOV.U32 R14, RZ, RZ, RZ ;  /* 0x000000ffff0e7224 */ /* 0x000fe200078e00ff */
[----:B------:R-:W-:Y:S01]  /*3f40*/  MOV R12, 0x1000 ;  /* 0x00001000000c7802 */ /* 0x000fe20000000f00 */
[----:B------:R-:W4:Y:S01]  /*3f50*/  LDCU UR25, c[0x0][0x374] ;  /* 0x00006e80ff1977ac */ /* 0x000f220008000800 */
[----:B------:R-:W1:Y:S01]  /*3f60*/  LDC.64 R2, c[0x0][0x888] ;  /* 0x00022200ff027b82 */ /* 0x000e620000000a00 */
[----:B------:R-:W4:Y:S01]  /*3f70*/  LDCU UR16, c[0x0][0xb0c] ;  /* 0x00016180ff1077ac */ /* 0x000f220008000800 */
[----:B------:R-:W3:Y:S06]  /*3f80*/  LDCU UR35, c[0x0][0xb20] ;  /* 0x00016400ff2377ac */ /* 0x000eec0008000800 */
[----:B------:R-:W1:Y:S01]  /*3f90*/  LDC.64 R4, c[0x0][0x890] ;  /* 0x00022400ff047b82 */ /* 0x000e620000000a00 */
[----:B------:R-:W3:Y:S01]  /*3fa0*/  LDCU UR4, c[0x0][0xb30] ;  /* 0x00016600ff0477ac */ /* 0x000ee20008000800 */
[----:B------:R-:W-:Y:S01]  /*3fb0*/  UMOV UR17, 0x400 ;  /* 0x0000040000117882 */ /* 0x000fe20000000000 */
[----:B--2---:R-:W-:-:S02]  /*3fc0*/  UIMAD.WIDE.U32 UR32, UR26, UR28, URZ ;  /* 0x0000001c1a2072a5 */ /* 0x004fc4000f8e00ff */
[----:B----4-:R-:W-:Y:S02]  /*3fd0*/  UIMAD.WIDE.U32 UR6, UR25, UR31, URZ ;  /* 0x0000001f190672a5 */ /* 0x010fe4000f8e00ff */
[----:B------:R-:W-:Y:S02]  /*3fe0*/  ULEA UR17, UR48, UR17, 0x18 ;  /* 0x0000001130117291 */ /* 0x000fe4000f8ec0ff */
[----:B------:R-:W-:Y:S02]  /*3ff0*/  UPLOP3.LUT UP3, UPT, UPT, UPT, UPT, 0x40, 0x4 ;  /* 0x000000000004789c */ /* 0x000fe40003f6e870 */
[----:B------:R-:W-:Y:S01]  /*4000*/  UIADD3 UR5, UPT, UPT, UR17, 0x50, URZ ;  /* 0x0000005011057890 */ /* 0x000fe2000fffe0ff */
[----:B------:R-:W-:Y:S01]  /*4010*/  UMOV UR32, UR33 ;  /* 0x0000002100207c82 */ /* 0x000fe20008000000 */
[----:B------:R-:W-:Y:S01]  /*4020*/  UMOV UR27, UR7 ;  /* 0x00000007001b7c82 */ /* 0x000fe20008000000 */
[----:B------:R-:W-:Y:S02]  /*4030*/  UISETP.GE.AND UP0, UPT, UR40, 0x1, UPT ;  /* 0x000000012800788c */ /* 0x000fe4000bf06270 */
[----:B------:R-:W-:Y:S01]  /*4040*/  UISETP.NE.AND UP4, UPT, UR40, 0x1, UPT ;  /* 0x000000012800788c */ /* 0x000fe2000bf85270 */
[----:B------:R-:W2:Y:S01]  /*4050*/  LDCU.64 UR14, c[0x0][0xb28] ;  /* 0x00016500ff0e77ac */ /* 0x000ea20008000a00 */
[----:B------:R-:W-:-:S02]  /*4060*/  UISETP.NE.AND UP6, UPT, UR16, 0x1, UPT ;  /* 0x000000011000788c */ /* 0x000fc4000bfc5270 */
[----:B------:R-:W-:Y:S02]  /*4070*/  UISETP.NE.AND UP5, UPT, UR30, 0x1, UPT ;  /* 0x000000011e00788c */ /* 0x000fe4000bfa5270 */
[----:B------:R-:W-:Y:S02]  /*4080*/  UPRMT UR48, UR48, 0x654, UR5 ;  /* 0x0000065430307896 */ /* 0x000fe40008000005 */
[----:B------:R-:W-:Y:S02]  /*4090*/  USHF.R.U32.HI UR32, URZ, UR29, UR32 ;  /* 0x0000001dff207299 */ /* 0x000fe40008011620 */
[----:B---3--:R-:W-:Y:S02]  /*40a0*/  USHF.R.U32.HI UR27, URZ, UR35, UR27 ;  /* 0x00000023ff1b7299 */ /* 0x008fe4000801161b */
[----:B------:R-:W-:-:S11]  /*40b0*/  UISETP.NE.AND UP2, UPT, UR4, 0x1, UPT ;  /* 0x000000010400788c */ /* 0x000fd6000bf45270 */
.L_x_83:
[C---:B------:R-:W-:Y:S02]  /*40c0*/  LEA R7, R14.reuse, UR17, 0x3 ;  /* 0x000000110e077c11 */ /* 0x040fe4000f8e18ff */
[----:B------:R-:W-:Y:S02]  /*40d0*/  SHF.L.U32 R0, R13, 0x1f, RZ ;  /* 0x0000001f0d007819 */ /* 0x000fe400000006ff */
[----:B------:R-:W-:Y:S02]  /*40e0*/  LEA R8, R14, UR17, 0x4 ;  /* 0x000000110e087c11 */ /* 0x000fe4000f8e20ff */
[----:B---3--:R-:W3:Y:S02]  /*40f0*/  SYNCS.PHASECHK.TRANS64.TRYWAIT P0, [R7+URZ+0x70], R0 ;  /* 0x00007000070075a7 */ /* 0x008ee400080011ff */
[----:B---3--:R-:W-:Y:S05]  /*4100*/  @!P0 BRA `(.L_x_76) ;  /* 0x0000002c00b88947 */ /* 0x008fea0003800000 */
.L_x_132:
[----:B------:R-:W4:Y:S01]  /*4110*/  LDS.128 R8, [R8+0x100] ;  /* 0x0001000008087984 */ /* 0x000f220000000c00 */
[----:B------:R-:W-:Y:S01]  /*4120*/  UISETP.GE.AND UP0, UPT, UR40, 0x1, UPT ;  /* 0x000000012800788c */ /* 0x000fe2000bf06270 */
[----:B------:R-:W-:Y:S01]  /*4130*/  @!PT LDS RZ, [RZ] ;  /* 0x00000000fffff984 */ /* 0x000fe20000000800 */
[----:B------:R-:W-:Y:S01]  /*4140*/  @!PT LDS RZ, [RZ] ;  /* 0x00000000fffff984 */ /* 0x000fe20000000800 */
[----:B------:R-:W-:Y:S01]  /*4150*/  @!PT LDS RZ, [RZ] ;  /* 0x00000000fffff984 */ /* 0x000fe20000000800 */
[----:B------:R-:W-:Y:S01]  /*4160*/  @!PT LDS RZ, [RZ] ;  /* 0x00000000fffff984 */ /* 0x000fe20000000800 */
[----:B------:R1:W-:Y:S06]  /*4170*/  MEMBAR.ALL.CTA ;  /* 0x0000000000007992 */ /* 0x0003ec0000008000 */
[----:B-1----:R-:W1:Y:S01]  /*4180*/  FENCE.VIEW.ASYNC.S ;  /* 0x00000000000073c6 */ /* 0x002e620000000000 */
[----:B----4-:R-:W-:Y:S11]  /*4190*/  LOP3.LUT P0, RZ, R10, 0x1, RZ, 0xc0, !PT ;  /* 0x000000010aff7812 */ /* 0x010ff6000780c0ff */
[----:B------:R-:W-:Y:S02]  /*41a0*/  @!UPT UIADD3 URZ, UPT, UPT, URZ, URZ, URZ ;  /* 0x000000fffffff290 */ /* 0x000fe4000fffe0ff */
[----:B-1----:R-:W-:Y:S01]  /*41b0*/  VOTEU.ANY UP1, P0 ;  /* 0x0000000000ff7886 */ /* 0x002fe20000020100 */
[----:B------:R-:W-:Y:S11]  /*41c0*/  PLOP3.LUT P0, PT, PT, PT, UP1, 0x80, 0x8 ;  /* 0x000000000008781c */ /* 0x000ff60003f0f018 */
[----:B------:R-:W-:Y:S02]  /*41d0*/  @!UPT UIADD3 URZ, UPT, UPT, URZ, URZ, URZ ;  /* 0x000000fffffff290 */ /* 0x000fe4000fffe0ff */
[----:B---3--:R-:W-:Y:S02]  /*41e0*/  @P0 SHF.R.U32.HI R0, RZ, 0x10, R9 ;  /* 0x00000010ff000819 */ /* 0x008fe40000011609 */
[----:B------:R-:W-:Y:S02]  /*41f0*/  @P0 MOV R6, R8 ;  /* 0x0000000800060202 */ /* 0x000fe40000000f00 */
[----:B------:R-:W-:Y:S01]  /*4200*/  @P0 R2UR UR4, R0 ;  /* 0x00000000000402ca */ /* 0x000fe200000e0000 */
[----:B------:R-:W-:Y:S01]  /*4210*/  VIADD R0, R7, 0x80 ;  /* 0x0000008007007836 */ /* 0x000fe20000000000 */
[----:B------:R-:W-:Y:S02]  /*4220*/  @P0 LOP3.LUT R8, R9, 0xffff, RZ, 0xc0, !PT ;  /* 0x0000ffff09080812 */ /* 0x000fe400078ec0ff */
[----:B------:R-:W-:Y:S02]  /*4230*/  @P0 R2UR UR6, R6 ;  /* 0x00000000060602ca */ /* 0x000fe400000e0000 */
[----:B------:R-:W-:Y:S02]  /*4240*/  PRMT R0, RZ, 0x654, R0 ;  /* 0x00000654ff007816 */ /* 0x000fe40000000000 */
[----:B------:R-:W-:Y:S02]  /*4250*/  @P0 R2UR UR5, R8 ;  /* 0x00000000080502ca */ /* 0x000fe400000e0000 */
[----:B------:R1:W-:Y:S03]  /*4260*/  SYNCS.ARRIVE.TRANS64.RED.A1T0 RZ, [R0+URZ], RZ ;  /* 0x000000ff00ff79a7 */ /* 0x0003e600081004ff */
[----:B------:R-:W-:Y:S04]  /*4270*/  @UP1 UMOV UR24, UR4 ;  /* 0x0000000400181c82 */ /* 0x000fe80008000000 */
[----:B------:R-:W-:Y:S04]  /*4280*/  @UP1 UMOV UR13, UR6 ;  /* 0x00000006000d1c82 */ /* 0x000fe80008000000 */
[----:B------:R-:W-:Y:S01]  /*4290*/  @UP1 UMOV UR7, UR5 ;  /* 0x0000000500071c82 */ /* 0x000fe20008000000 */
[----:B------:R-:W-:Y:S05]  /*42a0*/  BRA.U !UP0, `(.L_x_77) ;  /* 0x0000000108a47547 */ /* 0x000fea000b800000 */
[----:B------:R-:W-:Y:S02]  /*42b0*/  UIMAD.WIDE.U32 UR10, UR7, UR31, URZ ;  /* 0x0000001f070a72a5 */ /* 0x000fe4000f8e00ff */
[----:B------:R-:W-:Y:S02]  /*42c0*/  UIMAD.WIDE.U32 UR18, UR13, UR28, URZ ;  /* 0x0000001c0d1272a5 */ /* 0x000fe4000f8e00ff */
[----:B------:R-:W-:Y:S02]  /*42d0*/  USEL UR4, UR25, UR27, !UP5 ;  /* 0x0000001b19047287 */ /* 0x000fe4000e800000 */
[----:B------:R-:W-:Y:S02]  /*42e0*/  USEL UR8, UR26, UR32, !UP6 ;  /* 0x000000201a087287 */ /* 0x000fe4000f000000 */
[----:B--2---:R-:W-:Y:S02]  /*42f0*/  UIMAD.WIDE.U32 UR20, UR4, UR14, URZ ;  /* 0x0000000e041472a5 */ /* 0x004fe4000f8e00ff */
[----:B------:R-:W-:Y:S01]  /*4300*/  UIMAD.WIDE.U32 UR22, UR8, UR14, URZ ;  /* 0x0000000e081672a5 */ /* 0x000fe2000f8e00ff */
[----:B------:R-:W-:Y:S02]  /*4310*/  UMOV UR5, UR11 ;  /* 0x0000000b00057c82 */ /* 0x000fe40008000000 */
[----:B------:R-:W-:Y:S03]  /*4320*/  USHF.R.U32.HI UR6, URZ, UR35, UR5 ;  /* 0x00000023ff067299 */ /* 0x000fe60008011605 */
[----:B------:R-:W-:Y:S01]  /*4330*/  UMOV UR5, UR19 ;  /* 0x0000001300057c82 */ /* 0x000fe20008000000 */
[----:B------:R-:W-:Y:S02]  /*4340*/  USEL UR6, UR7, UR6, !UP5 ;  /* 0x0000000607067287 */ /* 0x000fe4000e800000 */
[----:B------:R-:W-:Y:S02]  /*4350*/  USHF.R.U32.HI UR9, URZ, UR29, UR5 ;  /* 0x0000001dff097299 */ /* 0x000fe40008011605 */
[----:B------:R-:W-:Y:S01]  /*4360*/  UIMAD.WIDE.U32 UR10, UR6, UR14, URZ ;  /* 0x0000000e060a72a5 */ /* 0x000fe2000f8e00ff */
[----:B------:R-:W-:Y:S02]  /*4370*/  UMOV UR5, UR21 ;  /* 0x0000001500057c82 */ /* 0x000fe40008000000 */
[----:B------:R-:W-:Y:S03]  /*4380*/  @UP4 USHF.R.U32.HI UR4, URZ, UR15, UR5 ;  /* 0x0000000fff044299 */ /* 0x000fe60008011605 */
[----:B------:R-:W-:Y:S01]  /*4390*/  UMOV UR5, UR23 ;  /* 0x0000001700057c82 */ /* 0x000fe20008000000 */
[----:B------:R-:W-:Y:S02]  /*43a0*/  UIMAD UR4, UR40, UR4, URZ ;  /* 0x00000004280472a4 */ /* 0x000fe4000f8e02ff */
[----:B------:R-:W-:Y:S02]  /*43b0*/  @UP4 USHF.R.U32.HI UR8, URZ, UR15, UR5 ;  /* 0x0000000fff084299 */ /* 0x000fe40008011605 */
[----:B------:R-:W-:Y:S02]  /*43c0*/  USEL UR5, UR13, UR9, !UP6 ;  /* 0x000000090d057287 */ /* 0x000fe4000f000000 */
[----:B------:R-:W-:Y:S02]  /*43d0*/  UIMAD UR9, UR40, UR8, URZ ;  /* 0x00000008280972a4 */ /* 0x000fe4000f8e02ff */
[----:B------:R-:W-:Y:S03]  /*43e0*/  UISETP.GE.AND UP0, UPT, UR6, UR4, UPT ;  /* 0x000000040600728c */ /* 0x000fe6000bf06270 */
[----:B------:R-:W-:Y:S01]  /*43f0*/  UMOV UR4, UR11 ;  /* 0x0000000b00047c82 */ /* 0x000fe20008000000 */
[----:B------:R-:W-:Y:S02]  /*4400*/  UISETP.GE.OR UP0, UPT, UR5, UR9, UP0 ;  /* 0x000000090500728c */ /* 0x000fe40008706670 */
[----:B------:R-:W-:Y:S02]  /*4410*/  USHF.R.U32.HI UR4, URZ, UR15, UR4 ;  /* 0x0000000fff047299 */ /* 0x000fe40008011604 */
[----:B------:R-:W-:Y:S02]  /*4420*/  UIMAD.WIDE.U32 UR10, UR5, UR14, URZ ;  /* 0x0000000e050a72a5 */ /* 0x000fe4000f8e00ff */
[----:B------:R-:W-:Y:S04]  /*4430*/  USEL UR12, UR6, UR4, !UP4 ;  /* 0x00000004060c7287 */ /* 0x000fe8000e000000 */
[----:B------:R-:W-:Y:S01]  /*4440*/  UIADD3 UR9, UPT, UPT, -UR12, URZ, URZ ;  /* 0x000000ff0c097290 */ /* 0x000fe2000fffe1ff */
[----:B------:R-:W-:Y:S02]  /*4450*/  @!UP0 UMOV UR4, UR11 ;  /* 0x0000000b00048c82 */ /* 0x000fe40008000000 */
[----:B------:R-:W-:Y:S02]  /*4460*/  @!UP0 USHF.R.U32.HI UR4, URZ, UR15, UR4 ;  /* 0x0000000fff048299 */ /* 0x000fe40008011604 */
[----:B------:R-:W-:Y:S02]  /*4470*/  UIMAD UR9, UR40, UR9, UR6 ;  /* 0x00000009280972a4 */ /* 0x000fe4000f8e0206 */
[----:B------:R-:W-:Y:S04]  /*4480*/  @!UP0 USEL UR4, UR5, UR4, !UP4 ;  /* 0x0000000405048287 */ /* 0x000fe8000e000000 */
[----:B------:R-:W-:Y:S02]  /*4490*/  @!UP0 UIMAD UR9, UR8, UR9, UR4 ;  /* 0x00000009080982a4 */ /* 0x000fe4000f8e0204 */
[----:B------:R-:W-:Y:S02]  /*44a0*/  @!UP0 UIADD3 UR10, UPT, UPT, UR12, -UR4, URZ ;  /* 0x800000040c0a8290 */ /* 0x000fe4000fffe0ff */
[----:B------:R-:W-:Y:S02]  /*44b0*/  UIADD3 UR4, UPT, UPT, -UR5, URZ, URZ ;  /* 0x000000ff05047290 */ /* 0x000fe4000fffe1ff */
[----:B------:R-:W-:Y:S02]  /*44c0*/  UIADD3 UR8, UPT, UPT, -UR6, URZ, URZ ;  /* 0x000000ff06087290 */ /* 0x000fe4000fffe1ff */
[----:B------:R-:W-:Y:S02]  /*44d0*/  @!UP0 UIMAD UR6, UR10, UR40, UR5 ;  /* 0x000000280a0682a4 */ /* 0x000fe4000f8e0205 */
[----:B------:R-:W-:Y:S02]  /*44e0*/  UIMAD UR13, UR16, UR4, UR13 ;  /* 0x00000004100d72a4 */ /* 0x000fe4000f8e020d */
[----:B------:R-:W-:Y:S01]  /*44f0*/  UIMAD UR7, UR30, UR8, UR7 ;  /* 0x000000081e0772a4 */ /* 0x000fe2000f8e0207 */
[----:B------:R-:W-:Y:S02]  /*4500*/  @!UP0 UMOV UR5, UR9 ;  /* 0x0000000900058c82 */ /* 0x000fe40008000000 */
[----:B------:R-:W-:Y:S02]  /*4510*/  UIMAD UR13, UR5, UR16, UR13 ;  /* 0x00000010050d72a4 */ /* 0x000fe4000f8e020d */
[----:B------:R-:W-:Y:S11]  /*4520*/  UIMAD UR7, UR6, UR30, UR7 ;  /* 0x0000001e060772a4 */ /* 0x000ff6000f8e0207 */
[----:B------:R-:W-:Y:S01]  /*4530*/  @!UPT UIADD3 URZ, UPT, UPT, URZ, URZ, URZ ;  /* 0x000000fffffff290 */ /* 0x000fe2000fffe0ff */
.L_x_77:
[----:B------:R-:W3:Y:S01]  /*4540*/  @!UP2 LDCU.128 UR20, c[0x0][0xb10] ;  /* 0x00016200ff14a7ac */ /* 0x000ee20008000c00 */
[C---:B------:R-:W-:Y:S02]  /*4550*/  ISETP.NE.U32.AND P1, PT, R4.reuse, RZ, PT ;  /* 0x000000ff0400720c */ /* 0x040fe40003f25070 */
[----:B------:R-:W-:Y:S02]  /*4560*/  ISETP.NE.U32.AND P0, PT, R4, RZ, PT ;  /* 0x000000ff0400720c */ /* 0x000fe40003f05070 */
[C---:B------:R-:W-:Y:S02]  /*4570*/  ISETP.NE.AND.EX P1, PT, R5.reuse, RZ, PT, P1 ;  /* 0x000000ff0500720c */ /* 0x040fe40003f25310 */
[----:B------:R-:W-:Y:S01]  /*4580*/  ISETP.NE.AND.EX P0, PT, R5, RZ, PT, P0 ;  /* 0x000000ff0500720c */ /* 0x000fe20003f05300 */
[----:B------:R-:W4:Y:S01]  /*4590*/  @!UP2 LDCU UR5, c[0x0][0xb0c] ;  /* 0x00016180ff05a7ac */ /* 0x000f220008000800 */
[----:B------:R-:W-:Y:S01]  /*45a0*/  SHF.L.U32 R6, R15, 0x1f, RZ ;  /* 0x0000001f0f067819 */ /* 0x000fe200000006ff */
[----:B---3--:R-:W-:Y:S07]  /*45b0*/  UIMAD.WIDE.U32 UR8, UR13, UR20, URZ ;  /* 0x000000140d0872a5 */ /* 0x008fee000f8e00ff */
[----:B------:R-:W-:Y:S01]  /*45c0*/  @!UP2 UMOV UR4, UR9 ;  /* 0x000000090004ac82 */ /* 0x000fe20008000000 */
[----:B----4-:R-:W-:Y:S02]  /*45d0*/  @!UP2 UISETP.NE.AND UP0, UPT, UR5, 0x1, UPT ;  /* 0x000000010500a88c */ /* 0x010fe4000bf05270 */
[----:B------:R-:W-:Y:S02]  /*45e0*/  @!UP2 USHF.R.U32.HI UR4, URZ, UR21, UR4 ;  /* 0x00000015ff04a299 */ /* 0x000fe40008011604 */
[----:B------:R-:W-:Y:S02]  /*45f0*/  UIMAD.WIDE.U32 UR8, UR7, UR23, URZ ;  /* 0x00000017070872a5 */ /* 0x000fe4000f8e00ff */
[----:B------:R-:W-:Y:S02]  /*4600*/  @!UP2 USEL UR10, UR13, UR4, !UP0 ;  /* 0x000000040d0aa287 */ /* 0x000fe4000c000000 */
[----:B------:R-:W-:Y:S03]  /*4610*/  @!UP2 UISETP.NE.AND UP0, UPT, UR22, 0x1, UPT ;  /* 0x000000011600a88c */ /* 0x000fe6000bf05270 */
[----:B------:R-:W-:Y:S02]  /*4620*/  @!UP2 UMOV UR6, UR9 ;  /* 0x000000090006ac82 */ /* 0x000fe40008000000 */
[----:B------:R-:W3:Y:S02]  /*4630*/  @!UP2 LDCU UR4, c[0x0][0xb20] ;  /* 0x00016400ff04a7ac */ /* 0x000ee40008000800 */
[----:B---3--:R-:W-:Y:S04]  /*4640*/  @!UP2 USHF.R.U32.HI UR6, URZ, UR4, UR6 ;  /* 0x00000004ff06a299 */ /* 0x008fe80008011606 */
[----:B------:R-:W-:Y:S04]  /*4650*/  @!UP2 USEL UR6, UR7, UR6, !UP0 ;  /* 0x000000060706a287 */ /* 0x000fe8000c000000 */
[----:B------:R-:W-:Y:S02]  /*4660*/  @!UP2 UIADD3 UR4, UPT, UPT, -UR10, UR6, URZ ;  /* 0x000000060a04a290 */ /* 0x000fe4000fffe1ff */
[----:B------:R-:W-:Y:S02]  /*4670*/  @!UP2 UIADD3 UR6, UPT, UPT, UR10, -UR6, URZ ;  /* 0x800000060a06a290 */ /* 0x000fe4000fffe0ff */
[----:B------:R-:W-:Y:S02]  /*4680*/  @!UP2 UIMAD UR13, UR4, UR5, UR13 ;  /* 0x00000005040da2a4 */ /* 0x000fe4000f8e020d */
[----:B------:R-:W-:Y:S01]  /*4690*/  @!UP2 UIMAD UR7, UR6, UR22, UR7 ;  /* 0x000000160607a2a4 */ /* 0x000fe2000f8e0207 */
[----:B------:R-:W-:Y:S11]  /*46a0*/  BRA.U UP3, `(.L_x_78) ;  /* 0x0000000103107547 */ /* 0x000ff6000b800000 */
[----:B------:R-:W-:Y:S04]  /*46b0*/  MOV R7, UR34 ;  /* 0x0000002200077c02 */ /* 0x000fe80008000f00 */
[----:B------:R-:W-:Y:S04]  /*46c0*/  SHF.L.U32 R7, R7, 0x1f, RZ ;  /* 0x0000001f07077819 */ /* 0x000fe800000006ff */
[----:B------:R-:W3:Y:S02]  /*46d0*/  SYNCS.PHASECHK.TRANS64.TRYWAIT P2, [UR17+0x68], R7 ;  /* 0x00006807ff0075a7 */ /* 0x000ee40008041111 */
[----:B---3--:R-:W-:Y:S05]  /*46e0*/  @!P2 BRA `(.L_x_79) ;  /* 0x000000280054a947 */ /* 0x008fea0003800000 */
.L_x_78:
[----:B------:R-:W-:Y:S05]  /*46f0*/  @!P1 BRA `(.L_x_80) ;  /* 0x0000000000309947 */ /* 0x000fea0003800000 */
[----:B------:R-:W-:Y:S01]  /*4700*/  ISETP.NE.U32.AND P1, PT, R2, RZ, PT ;  /* 0x000000ff0200720c */ /* 0x000fe20003f25070 */
[----:B------:R-:W3:Y:S01]  /*4710*/  LDCU.64 UR4, c[0x0][0x358] ;  /* 0x00006b00ff0477ac */ /* 0x000ee20008000a00 */
[----:B------:R-:W-:Y:S02]  /*4720*/  IMAD.MOV.U32 R79, RZ, RZ, 0x1 ;  /* 0x00000001ff4f7424 */ /* 0x000fe400078e00ff */
[----:B------:R-:W-:Y:S11]  /*4730*/  ISETP.NE.AND.EX P1, PT, R3, RZ, PT, P1 ;  /* 0x000000ff0300720c */ /* 0x000ff60003f25310 */
[----:B------:R-:W-:Y:S02]  /*4740*/  @!UPT UIADD3 URZ, UPT, UPT, URZ, URZ, URZ ;  /* 0x000000fffffff290 */ /* 0x000fe4000fffe0ff */
[----:B------:R-:W4:Y:S01]  /*4750*/  @P1 LDC.64 R8, c[0x0][0x888] ;  /* 0x00022200ff081b82 */ /* 0x000f220000000a00 */
[----:B-1----:R-:W-:Y:S04]  /*4760*/  @P1 IMAD R0, R4, UR36, RZ ;  /* 0x0000002404001c24 */ /* 0x002fe8000f8e02ff */
[----:B----4-:R-:W-:Y:S04]  /*4770*/  @P1 IMAD.WIDE R8, R0, 0x4, R8 ;  /* 0x0000000400081825 */ /* 0x010fe800078e0208 */
[----:B------:R-:W-:Y:S01]  /*4780*/  HFMA2 R0, -RZ, RZ, 0, 5.9604644775390625e-08 ;  /* 0x00000001ff007431 */ /* 0x000fe200000001ff */
[----:B---3-5:R3:W5:Y:S04]  /*4790*/  @P1 LDG.E R39, desc[UR4][R8.64] ;  /* 0x0000000408271981 */ /* 0x028768000c1e1900 */
[----:B------:R-:W-:Y:S01]  /*47a0*/  @!P1 PRMT R79, R0, 0x7610, R79 ;  /* 0x00007610004f9816 */ /* 0x000fe2000000004f */
[----:B---3--:R-:W4:Y:S06]  /*47b0*/  @!P1 LDC R39, c[0x0][0x880] ;  /* 0x00022000ff279b82 */ /* 0x008f2c0000000800 */
.L_x_80:
[----:B----45:R-:W-:Y:S01]  /*47c0*/  @!P0 FSETP.EQ.AND P1, PT, R39, RZ, PT ;  /* 0x000000ff2700820b */ /* 0x030fe20003f22000 */
[----:B------:R-:W-:Y:S01]  /*47d0*/  @!UPT UIADD3 URZ, UPT, UPT, URZ, URZ, URZ ;  /* 0x000000fffffff290 */ /* 0x000fe2000fffe0ff */
[----:B------:R-:W-:Y:S11]  /*47e0*/  @!P0 BRA `(.L_x_81) ;  /* 0x0000000000188947 */ /* 0x000ff60003800000 */
[----:B------:R-:W-:Y:S02]  /*47f0*/  LOP3.LUT P0, RZ, R79, 0xff, RZ, 0xc0, !PT ;  /* 0x000000ff4fff7812 */ /* 0x000fe4000780c0ff */
[----:B------:R-:W-:Y:S04]  /*4800*/  ISETP.NE.U32.AND P1, PT, R2, RZ, PT ;  /* 0x000000ff0200720c */ /* 0x000fe80003f25070 */
[----:B------:R-:W-:Y:S04]  /*4810*/  ISETP.NE.AND.EX P1, PT, R3, RZ, PT, P1 ;  /* 0x000000ff0300720c */ /* 0x000fe80003f25310 */
[----:B------:R-:W-:Y:S03]  /*4820*/  PLOP3.LUT P1, PT, P1, PT, PT, 0x8, 0x80 ;  /* 0x000000000080781c */ /* 0x000fe60000f2e170 */
[----:B------:R-:W-:Y:S11]  /*4830*/  @P0 FSETP.EQ.AND P1, PT, R39, RZ, PT ;  /* 0x000000ff2700020b */ /* 0x000ff60003f22000 */
[----:B------:R-:W-:Y:S02]  /*4840*/  @!UPT UIADD3 URZ, UPT, UPT, URZ, URZ, URZ ;  /* 0x000000fffffff290 */ /* 0x000fe4000fffe0ff */
.L_x_81:
[----:B------:R-:W3:Y:S01]  /*4850*/  SYNCS.PHASECHK.TRANS64.TRYWAIT P0, [UR17+0x58], R6 ;  /* 0x00005806ff0075a7 */ /* 0x000ee20008001111 */
[----:B------:R-:W-:Y:S02]  /*4860*/  ELECT P2, URZ, PT ;  /* 0x0000000000ff782f */ /* 0x000fe40003840000 */
[----:B------:R-:W-:Y:S01]  /*4870*/  IADD3 R14, PT, PT, R14, 0x1, RZ ;  /* 0x000000010e0e7810 */ /* 0x000fe20007ffe0ff */
[----:B---3--:R-:W-:Y:S10]  /*4880*/  @!P0 BRA `(.L_x_82) ;  /* 0x0000002800048947 */ /* 0x008ff40003800000 */
.L_x_135:
[----:B------:R-:W-:Y:S01]  /*4890*/  PLOP3.LUT P1, PT, P1, P2, PT, 0xf2, 0x2f ;  /* 0x00000000002f781c */ /* 0x000fe20000f25e72 */
[----:B------:R-:W-:Y:S01]  /*48a0*/  UMOV UR18, 0x0 ;  /* 0x0000000000127882 */ /* 0x000fe20000000000 */
[----:B------:R-:W-:Y:S01]  /*48b0*/  UMOV UR19, 0x10000000 ;  /* 0x1000000000137882 */ /* 0x000fe20000000000 */
[----:B------:R-:W-:Y:S01]  /*48c0*/  UMOV UR12, UR36 ;  /* 0x00000024000c7c82 */ /* 0x000fe20008000000 */
[----:B------:R-:W-:Y:S01]  /*48d0*/  LOP3.LUT R15, R15, 0x1, RZ, 0x3c, !PT ;  /* 0x000000010f0f7812 */ /* 0x000fe200078e3cff */
[----:B------:R-:W-:Y:S01]  /*48e0*/  UPLOP3.LUT UP3, UPT, UPT, UPT, UPT, 0x80, 0x8 ;  /* 0x000000000008789c */ /* 0x000fe20003f6f070 */
[----:B------:R-:W-:Y:S07]  /*48f0*/  UMOV UR36, UR24 ;  /* 0x0000001800247c82 */ /* 0x000fee0008000000 */
[----:B-1----:R-:W-:Y:S01]  /*4900*/  @!P1 IADD3 R6, P0, PT, R16, 0x580, RZ ;  /* 0x0000058010069810 */ /* 0x002fe20007f1e0ff */
[----:B------:R-:W-:Y:S03]  /*4910*/  VOTEU.ALL UP0, P1 ;  /* 0x0000000000ff7886 */ /* 0x000fe60000800000 */
[----:B------:R-:W-:Y:S01]  /*4920*/  @!P1 R2UR UR5, R6 ;  /* 0x00000000060592ca */ /* 0x000fe200000e0000 */
[----:B------:R-:W-:Y:S01]  /*4930*/  @!P1 IMAD.X R0, RZ, RZ, R17, P0 ;  /* 0x000000ffff009224 */ /* 0x000fe200000e0611 */
[----:B------:R-:W-:Y:S01]  /*4940*/  @!UP0 USHF.L.U32 UR10, UR45, 0x6, URZ ;  /* 0x000000062d0a8899 */ /* 0x000fe200080006ff */
[----:B------:R-:W-:Y:S01]  /*4950*/  ISETP.NE.AND P0, PT, R14, 0x2, PT ;  /* 0x000000020e00780c */ /* 0x000fe20003f05270 */
[----:B------:R-:W-:Y:S02]  /*4960*/  @!UP0 USHF.L.U32 UR11, UR46, 0x6, URZ ;  /* 0x000000062e0b8899 */ /* 0x000fe400080006ff */
[----:B------:R-:W-:Y:S01]  /*4970*/  @!P1 R2UR UR4, R0 ;  /* 0x00000000000492ca */ /* 0x000fe200000e0000 */
[----:B------:R-:W-:Y:S01]  /*4980*/  @!UP0 UIADD3 UR8, UPT, UPT, UR17, 0x200, URZ ;  /* 0x0000020011088890 */ /* 0x000fe2000fffe0ff */
[----:B------:R-:W-:Y:S01]  /*4990*/  SEL R0, RZ, 0x1, P0 ;  /* 0x00000001ff007807 */ /* 0x000fe20000000000 */
[----:B------:R-:W-:Y:S01]  /*49a0*/  @!UP0 UIADD3 UR9, UPT, UPT, UR17, 0x50, URZ ;  /* 0x0000005011098890 */ /* 0x000fe2000fffe0ff */
[----:B------:R-:W-:Y:S01]  /*49b0*/  SEL R14, R14, RZ, P0 ;  /* 0x000000ff0e0e7207 */ /* 0x000fe20000000000 */
[----:B------:R-:W-:Y:S01]  /*49c0*/  VOTEU.ALL UP0, P1 ;  /* 0x0000000000ff7886 */ /* 0x000fe20000800000 */
[----:B------:R-:W-:Y:S01]  /*49d0*/  LOP3.LUT R13, R13, R0, RZ, 0x3c, !PT ;  /* 0x000000000d0d7212 */ /* 0x000fe200078e3cff */
[----:B------:R-:W-:Y:S01]  /*49e0*/  IMAD.U32 R6, RZ, RZ, UR5 ;  /* 0x00000005ff067e24 */ /* 0x000fe2000f8e00ff */
[----:B------:R-:W-:Y:S02]  /*49f0*/  UIADD3 UR45, UPT, UPT, UR7, UR60, URZ ;  /* 0x0000003c072d7290 */ /* 0x000fe4000fffe0ff */
[----:B------:R-:W-:Y:S03]  /*4a00*/  UIADD3 UR46, UPT, UPT, UR13, UR57, URZ ;  /* 0x000000390d2e7290 */ /* 0x000fe6000fffe0ff */
[----:B------:R-:W-:Y:S01]  /*4a10*/  IMAD.U32 R7, RZ, RZ, UR4 ;  /* 0x00000004ff077e24 */ /* 0x000fe2000f8e00ff */
[----:B------:R-:W-:Y:S04]  /*4a20*/  @!P1 R2UR UR4, R6 ;  /* 0x00000000060492ca */ /* 0x000fe800000e0000 */
[----:B------:R-:W-:Y:S11]  /*4a30*/  @!P1 R2UR UR5, R7 ;  /* 0x00000000070592ca */ /* 0x000ff600000e0000 */
[----:B------:R-:W-:Y:S02]  /*4a40*/  @!UPT UIADD3 URZ, UPT, UPT, URZ, URZ, URZ ;  /* 0x000000fffffff290 */ /* 0x000fe4000fffe0ff */
[----:B------:R3:W-:Y:S01]  /*4a50*/  @!UP0 UTMALDG.3D [UR8], [UR4], desc[UR18] ;  /* 0x00001208040085b4 */ /* 0x0007e20008011000 */
[----:B------:R3:W-:Y:S01]  /*4a60*/  @!P1 SYNCS.ARRIVE.TRANS64.RED.A0TR RZ, [UR17+0x50], R12 ;  /* 0x0000500cffff99a7 */ /* 0x0007e20008300411 */
[----:B------:R-:W-:Y:S01]  /*4a70*/  SYNCS.ARRIVE.TRANS64.RED.A1T0 RZ, [UR48], RZ ;  /* 0x000000ffffff79a7 */ /* 0x000fe20008100430 */
[----:B------:R-:W-:Y:S05]  /*4a80*/  BRA.U UP1, `(.L_x_83) ;  /* 0xfffffff5018c7547 */ /* 0x000fea000b83ffff */
[----:B------:R-:W-:Y:S07]  /*4a90*/  MOV R0, UR17 ;  /* 0x0000001100007c02 */ /* 0x000fee0008000f00 */
.L_x_84:
[----:B-1----:R-:W-:-:S04]  /*4aa0*/  SHF.L.U32 R2, R15, 0x1f, RZ ;  /* 0x0000001f0f027819 */ /* 0x002fc800000006ff */
[----:B------:R1:W4:Y:S03]  /*4ab0*/  SYNCS.PHASECHK.TRANS64.TRYWAIT P0, [R0+URZ+0x58], R2 ;  /* 0x00005802000075a7 */ /* 0x00032600080011ff */
[----:B----4-:R-:W-:Y:S05]  /*4ac0*/  @!P0 NANOSLEEP.SYNCS 0x989680 ;  /* 0x009896800000895d */ /* 0x010fea0003900000 */
[----:B------:R-:W4:Y:S02]  /*4ad0*/  @!P0 SYNCS.PHASECHK.TRANS64 P0, [R0+URZ+0x58], R2 ;  /* 0x00005802000085a7 */ /* 0x000f2400080010ff */
[----:B--234-:R-:W-:Y:S05]  /*4ae0*/  @P0 EXIT ;  /* 0x000000000000094d */ /* 0x01cfea0003800000 */
[----:B------:R-:W-:Y:S05]  /*4af0*/  BRA `(.L_x_84) ;  /* 0xfffffffc00e87947 */ /* 0x000fea000383ffff */
.L_x_75:
[----:B------:R-:W-:-:S06]  /*4b00*/  UISETP.GE.AND UP0, UPT, UR22, 0x4, UPT ;  /* 0x000000041600788c */ /* 0x000fcc000bf06270 */
[----:B------:R-:W-:-:S13]  /*4b10*/  PLOP3.LUT P0, PT, PT, PT, UP0, 0x80, 0x8 ;  /* 0x000000000008781c */ /* 0x000fda0003f0f008 */
[----:B-1----:R-:W-:Y:S05]  /*4b20*/  @!P0 EXIT ;  /* 0x000000000000894d */ /* 0x002fea0003800000 */
[----:B------:R-:W-:Y:S01]  /*4b30*/  BAR.SYNC.DEFER_BLOCKING 0x6, 0xa0 ;  /* 0x0182800000007b1d */ /* 0x000fe20000010000 */
[C---:B------:R-:W-:Y:S02]  /*4b40*/  IMAD.SHL.U32 R7, R76.reuse, 0x40, RZ ;  /* 0x000000404c077824 */ /* 0x040fe400078e00ff */
[----:B------:R-:W-:Y:S02]  /*4b50*/  HFMA2 R81, -RZ, RZ, 0, 0 ;  /* 0x00000000ff517431 */ /* 0x000fe400000001ff */
[C---:B------:R-:W-:Y:S01]  /*4b60*/  IMAD.SHL.U32 R4, R76.reuse, 0x20, RZ ;  /* 0x000000204c047824 */ /* 0x040fe200078e00ff */
[----:B------:R-:W-:Y:S01]  /*4b70*/  CS2R R82, SRZ ;  /* 0x0000000000527805 */ /* 0x000fe2000001ff00 */
[----:B------:R-:W-:Y:S01]  /*4b80*/  IMAD.SHL.U32 R6, R76, 0x2, RZ ;  /* 0x000000024c067824 */ /* 0x000fe200078e00ff */
[----:B------:R-:W-:Y:S01]  /*4b90*/  UMOV UR44, 0x400 ;  /* 0x00000400002c7882 */ /* 0x000fe20000000000 */
[----:B------:R-:W-:Y:S01]  /*4ba0*/  LOP3.LUT R5, R7, 0x180, RZ, 0xc0, !PT ;  /* 0x0000018007057812 */ /* 0x000fe200078ec0ff */
[----:B------:R-:W-:Y:S01]  /*4bb0*/  ULEA UR44, UR48, UR44, 0x18 ;  /* 0x0000002c302c7291 */ /* 0x000fe2000f8ec0ff */
[----:B------:R-:W-:Y:S01]  /*4bc0*/  LOP3.LUT R4, R4, 0xc00, RZ, 0xc0, !PT ;  /* 0x00000c0004047812 */ /* 0x000fe200078ec0ff */
[----:B------:R-:W1:Y:S01]  /*4bd0*/  LDC.64 R72, c[0x0][0x888] ;  /* 0x00022200ff487b82 */ /* 0x000e620000000a00 */
[----:B------:R-:W-:Y:S01]  /*4be0*/  LOP3.LUT R6, R5, 0x20, R6, 0xf8, !PT ;  /* 0x0000002005067812 */ /* 0x000fe200078ef806 */
[----:B------:R-:W-:Y:S01]  /*4bf0*/  IMAD.SHL.U32 R5, R76, 0x8, RZ ;  /* 0x000000084c057824 */ /* 0x000fe200078e00ff */
[----:B------:R-:W-:Y:S01]  /*4c00*/  LOP3.LUT R4, R4, 0x40, R7, 0xf8, !PT ;  /* 0x0000004004047812 */ /* 0x000fe200078ef807 */
[----:B------:R-:W-:Y:S01]  /*4c10*/  IMAD.U32 R37, R76, 0x10000, RZ ;  /* 0x000100004c257824 */ /* 0x000fe200078e00ff */
[----:B------:R-:W-:Y:S01]  /*4c20*/  UIADD3 UR4, UPT, UPT, UR44, 0x1200, URZ ;  /* 0x000012002c047890 */ /* 0x000fe2000fffe0ff */
[----:B------:R-:W-:Y:S01]  /*4c30*/  IMAD.MOV.U32 R36, RZ, RZ, RZ ;  /* 0x000000ffff247224 */ /* 0x000fe200078e00ff */
[----:B------:R-:W-:Y:S01]  /*4c40*/  LOP3.LUT R5, R6, 0x30, R5, 0x78, !PT ;  /* 0x0000003006057812 */ /* 0x000fe200078e7805 */
[----:B------:R-:W2:Y:S01]  /*4c50*/  LDC.64 R74, c[0x0][0x890] ;  /* 0x00022400ff4a7b82 */ /* 0x000ea20000000a00 */
[----:B------:R-:W-:Y:S01]  /*4c60*/  LOP3.LUT R4, R4, 0x200, R7, 0xf8, !PT ;  /* 0x0000020004047812 */ /* 0x000fe200078ef807 */
[----:B------:R-:W-:Y:S01]  /*4c70*/  IMAD.MOV.U32 R84, RZ, RZ, RZ ;  /* 0x000000ffff547224 */ /* 0x000fe200078e00ff */
[----:B------:R-:W-:Y:S01]  /*4c80*/  LOP3.LUT R37, R37, 0x600000, RZ, 0xc0, !PT ;  /* 0x0060000025257812 */ /* 0x000fe200078ec0ff */
[----:B------:R-:W-:Y:S01]  /*4c90*/  IMAD.U32 R85, RZ, RZ, UR4 ;  /* 0x00000004ff557e24 */ /* 0x000fe2000f8e00ff */
[----:B------:R-:W-:Y:S01]  /*4ca0*/  LOP3.LUT R78, R4, R5, RZ, 0xfc, !PT ;  /* 0x00000005044e7212 */ /* 0x000fe200078efcff */
[----:B------:R-:W3:Y:S01]  /*4cb0*/  LDS R0, [UR44+0x120] ;  /* 0x0001202cff007984 */ /* 0x000ee20008000800 */
[----:B------:R-:W-:Y:S01]  /*4cc0*/  IMAD.SHL.U32 R4, R76, 0x10, RZ ;  /* 0x000000104c047824 */ /* 0x000fe200078e00ff */
[----:B------:R-:W4:Y:S01]  /*4cd0*/  LDC.64 R70, c[0x0][0x8b0] ;  /* 0x00022c00ff467b82 */ /* 0x000f220000000a00 */
[----:B------:R-:W-:Y:S01]  /*4ce0*/  IADD3 R77, PT, PT, R78, UR44, RZ ;  /* 0x0000002c4e4d7c10 */ /* 0x000fe2000fffe0ff */
[----:B------:R-:W1:Y:S02]  /*4cf0*/  LDCU UR50, c[0x0][0x370] ;  /* 0x00006e00ff3277ac */ /* 0x000e640008000800 */
[----:B------:R-:W-:Y:S01]  /*4d00*/  LOP3.LUT R4, R4, 0x20, RZ, 0xc0, !PT ;  /* 0x0000002004047812 */ /* 0x000fe200078ec0ff */
[----:B------:R-:W1:Y:S03]  /*4d10*/  LDCU.64 UR62, c[0x0][0x348] ;  /* 0x00006900ff3e77ac */ /* 0x000e660008000a00 */
[----:B------:R-:W1:Y:S01]  /*4d20*/  LDC.64 R68, c[0x0][0x8a8] ;  /* 0x00022a00ff447b82 */ /* 0x000e620000000a00 */
[----:B------:R-:W-:Y:S01]  /*4d30*/  IADD3 R77, PT, PT, -R4, 0x200, R77 ;  /* 0x00000200044d7810 */ /* 0x000fe20007ffe14d */
[----:B------:R-:W1:Y:S01]  /*4d40*/  LDCU UR41, c[0x0][0xb0c] ;  /* 0x00016180ff2977ac */ /* 0x000e620008000800 */
[----:B------:R-:W1:Y:S01]  /*4d50*/  LDCU UR39, c[0x0][0xb30] ;  /* 0x00016600ff2777ac */ /* 0x000e620008000800 */
[----:B------:R-:W1:Y:S01]  /*4d60*/  LDCU.64 UR58, c[0x0][0x888] ;  /* 0x00011100ff3a77ac */ /* 0x000e620008000a00 */
[----:B------:R-:W1:Y:S01]  /*4d70*/  LDCU.64 UR42, c[0x0][0xb28] ;  /* 0x00016500ff2a77ac */ /* 0x000e620008000a00 */
[----:B------:R-:W1:Y:S01]  /*4d80*/  LDCU.128 UR52, c[0x0][0xb10] ;  /* 0x00016200ff3477ac */ /* 0x000e620008000c00 */
[----:B------:R-:W1:Y:S01]  /*4d90*/  LDCU UR49, c[0x0][0x374] ;  /* 0x00006e80ff3177ac */ /* 0x000e620008000800 */
[----:B------:R-:W-:Y:S01]  /*4da0*/  UIADD3 UR56, UPT, UPT, UR44, 0x200, URZ ;  /* 0x000002002c387890 */ /* 0x000fe2000fffe0ff */
[----:B---3--:R-:W-:-:S11]  /*4db0*/  IMAD.IADD R37, R0, 0x1, R37 ;  /* 0x0000000100257824 */ /* 0x008fd600078e0225 */
.L_x_102:
[----:B------:R-:W-:Y:S02]  /*4dc0*/  LEA R3, R81, UR44, 0x3 ;  /* 0x0000002c51037c11 */ /* 0x000fe4000f8e18ff */
[----:B------:R-:W-:Y:S02]  /*4dd0*/  SHF.L.U32 R0, R83, 0x1f, RZ ;  /* 0x0000001f53007819 */ /* 0x000fe400000006ff */
[----:B-1----:R-:W-:Y:S02]  /*4de0*/  LEA R4, R81, UR44, 0x4 ;  /* 0x0000002c51047c11 */ /* 0x002fe4000f8e20ff */
[----:B------:R-:W3:Y:S02]  /*4df0*/  SYNCS.PHASECHK.TRANS64.TRYWAIT P0, [R3+URZ+0x70], R0 ;  /* 0x00007000030075a7 */ /* 0x000ee400080011ff */
[----:B--23--:R-:W-:Y:S05]  /*4e00*/  @!P0 BRA `(.L_x_85) ;  /* 0x0000002000bc8947 */ /* 0x00cfea0003800000 */
.L_x_136:
[----:B------:R-:W1:Y:S01]  /*4e10*/  LDS.128 R4, [R4+0x100] ;  /* 0x0001000004047984 */ /* 0x000e620000000c00 */
[----:B------:R-:W-:Y:S01]  /*4e20*/  UISETP.GE.AND UP0, UPT, UR40, 0x1, UPT ;  /* 0x000000012800788c */ /* 0x000fe2000bf06270 */
[----:B------:R-:W-:Y:S01]  /*4e30*/  @!PT LDS RZ, [RZ] ;  /* 0x00000000fffff984 */ /* 0x000fe20000000800 */
[----:B------:R-:W-:Y:S01]  /*4e40*/  @!PT LDS RZ, [RZ] ;  /* 0x00000000fffff984 */ /* 0x000fe20000000800 */
[----:B------:R-:W-:Y:S01]  /*4e50*/  @!PT LDS RZ, [RZ] ;  /* 0x00000000fffff984 */ /* 0x000fe20000000800 */
[----:B------:R-:W-:Y:S01]  /*4e60*/  @!PT LDS RZ, [RZ] ;  /* 0x00000000fffff984 */ /* 0x000fe20000000800 */
[----:B------:R2:W-:Y:S06]  /*4e70*/  MEMBAR.ALL.CTA ;  /* 0x0000000000007992 */ /* 0x0005ec0000008000 */
[----:B--2---:R-:W2:Y:S01]  /*4e80*/  FENCE.VIEW.ASYNC.S ;  /* 0x00000000000073c6 */ /* 0x004ea20000000000 */
[----:B-1----:R-:W-:Y:S11]  /*4e90*/  LOP3.LUT P0, RZ, R6, 0x1, RZ, 0xc0, !PT ;  /* 0x0000000106ff7812 */ /* 0x002ff6000780c0ff */
[----:B------:R-:W-:Y:S02]  /*4ea0*/  @!UPT UIADD3 URZ, UPT, UPT, URZ, URZ, URZ ;  /* 0x000000fffffff290 */ /* 0x000fe4000fffe0ff */
[----:B--2---:R-:W-:Y:S01]  /*4eb0*/  VOTEU.ANY UP1, P0 ;  /* 0x0000000000ff7886 */ /* 0x004fe20000020100 */
[----:B------:R-:W-:Y:S01]  /*4ec0*/  PLOP3.LUT P0, PT, PT, PT, UP1, 0x80, 0x8 ;  /* 0x000000000008781c */ /* 0x000fe20003f0f018 */
[----:B------:R-:W-:Y:S11]  /*4ed0*/  UP2UR UR47, UPR, URZ, 0x2 ;  /* 0x00000002ff2f7883 */ /* 0x000ff60008000000 */
[----:B------:R-:W-:Y:S01]  /*4ee0*/  @!UPT UIADD3 URZ, UPT, UPT, URZ, URZ, URZ ;  /* 0x000000fffffff290 */ /* 0x000fe2000fffe0ff */
        /* <DEDUP_REMOVED lines=13> */
[----:B------:R-:W2:Y:S01]  /*4fc0*/  LDCU UR12, c[0x0][0xb20] ;  /* 0x00016400ff0c77ac */ /* 0x000ea20008000800 */
[----:B------:R-:W-:Y:S02]  /*4fd0*/  UIMAD.WIDE.U32 UR4, UR49, UR55, URZ ;  /* 0x00000037310472a5 */ /* 0x000fe4000f8e00ff */
[----:B------:R-:W-:Y:S02]  /*4fe0*/  UIMAD.WIDE.U32 UR6, UR50, UR52, URZ ;  /* 0x00000034320672a5 */ /* 0x000fe4000f8e00ff */
[----:B------:R-:W-:Y:S02]  /*4ff0*/  UISETP.NE.AND UP0, UPT, UR54, 0x1, UPT ;  /* 0x000000013600788c */ /* 0x000fe4000bf05270 */
[----:B------:R-:W-:Y:S02]  /*5000*/  UIMAD.WIDE.U32 UR8, UR37, UR55, URZ ;  /* 0x00000037250872a5 */ /* 0x000fe4000f8e00ff */
[----:B------:R-:W-:Y:S02]  /*5010*/  UIMAD.WIDE.U32 UR10, UR38, UR52, URZ ;  /* 0x00000034260a72a5 */ /* 0x000fe4000f8e00ff */
[----:B------:R-:W-:Y:S02]  /*5020*/  UISETP.NE.AND UP1, UPT, UR41, 0x1, UPT ;  /* 0x000000012900788c */ /* 0x000fe4000bf25270 */
[----:B------:R-:W-:Y:S01]  /*5030*/  UISETP.NE.AND UP2, UPT, UR40, 0x1, UPT ;  /* 0x000000012800788c */ /* 0x000fe2000bf45270 */
[----:B------:R-:W-:Y:S02]  /*5040*/  UMOV UR4, UR5 ;  /* 0x0000000500047c82 */ /* 0x000fe40008000000 */
[----:B--2---:R-:W-:Y:S03]  /*5050*/  USHF.R.U32.HI UR5, URZ, UR12, UR4 ;  /* 0x0000000cff057299 */ /* 0x004fe60008011604 */
[----:B------:R-:W-:Y:S02]  /*5060*/  UMOV UR4, UR7 ;  /* 0x0000000700047c82 */ /* 0x000fe40008000000 */
[----:B------:R-:W-:Y:S02]  /*5070*/  USHF.R.U32.HI UR7, URZ, UR53, UR4 ;  /* 0x00000035ff077299 */ /* 0x000fe40008011604 */
[----:B------:R-:W-:Y:S02]  /*5080*/  USEL UR4, UR49, UR5, !UP0 ;  /* 0x0000000531047287 */ /* 0x000fe4000c000000 */
[----:B------:R-:W-:Y:S01]  /*5090*/  USEL UR7, UR50, UR7, !UP1 ;  /* 0x0000000732077287 */ /* 0x000fe2000c800000 */
[----:B------:R-:W-:Y:S01]  /*50a0*/  UMOV UR5, UR9 ;  /* 0x0000000900057c82 */ /* 0x000fe20008000000 */
[----:B------:R-:W-:Y:S02]  /*50b0*/  UIMAD.WIDE.U32 UR8, UR4, UR42, URZ ;  /* 0x0000002a040872a5 */ /* 0x000fe4000f8e00ff */
[----:B------:R-:W-:Y:S03]  /*50c0*/  USHF.R.U32.HI UR6, URZ, UR12, UR5 ;  /* 0x0000000cff067299 */ /* 0x000fe60008011605 */
[----:B------:R-:W-:Y:S01]  /*50d0*/  UMOV UR5, UR11 ;  /* 0x0000000b00057c82 */ /* 0x000fe20008000000 */
[----:B------:R-:W-:Y:S02]  /*50e0*/  UIMAD.WIDE.U32 UR10, UR7, UR42, URZ ;  /* 0x0000002a070a72a5 */ /* 0x000fe4000f8e00ff */
[----:B------:R-:W-:Y:S02]  /*50f0*/  USHF.R.U32.HI UR12, URZ, UR53, UR5 ;  /* 0x00000035ff0c7299 */ /* 0x000fe40008011605 */
[----:B------:R-:W-:Y:S01]  /*5100*/  USEL UR6, UR37, UR6, !UP0 ;  /* 0x0000000625067287 */ /* 0x000fe2000c000000 */
[----:B------:R-:W-:Y:S02]  /*5110*/  UMOV UR5, UR9 ;  /* 0x0000000900057c82 */ /* 0x000fe40008000000 */
[----:B------:R-:W-:Y:S01]  /*5120*/  UMOV UR10, UR11 ;  /* 0x0000000b000a7c82 */ /* 0x000fe20008000000 */
[----:B------:R-:W-:Y:S02]  /*5130*/  @UP2 USHF.R.U32.HI UR4, URZ, UR43, UR5 ;  /* 0x0000002bff042299 */ /* 0x000fe40008011605 */
[----:B------:R-:W-:Y:S02]  /*5140*/  @UP2 USHF.R.U32.HI UR7, URZ, UR43, UR10 ;  /* 0x0000002bff072299 */ /* 0x000fe4000801160a */
[----:B------:R-:W-:Y:S02]  /*5150*/  UIMAD UR4, UR40, UR4, URZ ;  /* 0x00000004280472a4 */ /* 0x000fe4000f8e02ff */
[----:B------:R-:W-:Y:S02]  /*5160*/  UIMAD.WIDE.U32 UR10, UR6, UR42, URZ ;  /* 0x0000002a060a72a5 */ /* 0x000fe4000f8e00ff */
[----:B------:R-:W-:Y:S02]  /*5170*/  USEL UR5, UR38, UR12, !UP1 ;  /* 0x0000000c26057287 */ /* 0x000fe4000c800000 */
[----:B------:R-:W-:Y:S02]  /*5180*/  UIMAD UR8, UR40, UR7, URZ ;  /* 0x00000007280872a4 */ /* 0x000fe4000f8e02ff */
[----:B------:R-:W-:Y:S03]  /*5190*/  UISETP.GE.AND UP0, UPT, UR6, UR4, UPT ;  /* 0x000000040600728c */ /* 0x000fe6000bf06270 */
[----:B------:R-:W-:Y:S01]  /*51a0*/  UMOV UR4, UR11 ;  /* 0x0000000b00047c82 */ /* 0x000fe20008000000 */
[----:B------:R-:W-:Y:S02]  /*51b0*/  UISETP.GE.OR UP0, UPT, UR5, UR8, UP0 ;  /* 0x000000080500728c */ /* 0x000fe40008706670 */
[----:B------:R-:W-:Y:S02]  /*51c0*/  USHF.R.U32.HI UR4, URZ, UR43, UR4 ;  /* 0x0000002bff047299 */ /* 0x000fe40008011604 */
[----:B------:R-:W-:Y:S02]  /*51d0*/  UIMAD.WIDE.U32 UR8, UR5, UR42, URZ ;  /* 0x0000002a050872a5 */ /* 0x000fe4000f8e00ff */
[----:B------:R-:W-:Y:S02]  /*51e0*/  USEL UR11, UR6, UR4, !UP2 ;  /* 0x00000004060b7287 */ /* 0x000fe4000d000000 */
[----:B------:R-:W-:Y:S02]  /*51f0*/  UIADD3 UR8, UPT, UPT, -UR5, URZ, URZ ;  /* 0x000000ff05087290 */ /* 0x000fe4000fffe1ff */
[----:B------:R-:W-:Y:S01]  /*5200*/  UIADD3 UR10, UPT, UPT, -UR11, URZ, URZ ;  /* 0x000000ff0b0a7290 */ /* 0x000fe2000fffe1ff */
[----:B------:R-:W-:Y:S01]  /*5210*/  @!UP0 UMOV UR4, UR9 ;  /* 0x0000000900048c82 */ /* 0x000fe20008000000 */
[----:B------:R-:W-:Y:S02]  /*5220*/  UIADD3 UR9, UPT, UPT, -UR6, URZ, URZ ;  /* 0x000000ff06097290 */ /* 0x000fe4000fffe1ff */
[----:B------:R-:W-:Y:S02]  /*5230*/  @!UP0 USHF.R.U32.HI UR4, URZ, UR43, UR4 ;  /* 0x0000002bff048299 */ /* 0x000fe40008011604 */
[----:B------:R-:W-:Y:S02]  /*5240*/  UIMAD UR10, UR40, UR10, UR6 ;  /* 0x0000000a280a72a4 */ /* 0x000fe4000f8e0206 */
[----:B------:R-:W-:Y:S04]  /*5250*/  @!UP0 USEL UR4, UR5, UR4, !UP2 ;  /* 0x0000000405048287 */ /* 0x000fe8000d000000 */
[----:B------:R-:W-:Y:S02]  /*5260*/  @!UP0 UIMAD UR10, UR7, UR10, UR4 ;  /* 0x0000000a070a82a4 */ /* 0x000fe4000f8e0204 */
[----:B------:R-:W-:Y:S02]  /*5270*/  @!UP0 UIADD3 UR11, UPT, UPT, UR11, -UR4, URZ ;  /* 0x800000040b0b8290 */ /* 0x000fe4000fffe0ff */
[----:B------:R-:W-:Y:S02]  /*5280*/  UIMAD UR7, UR41, UR8, UR38 ;  /* 0x00000008290772a4 */ /* 0x000fe4000f8e0226 */
[----:B------:R-:W-:Y:S02]  /*5290*/  @!UP0 UIMAD UR6, UR11, UR40, UR5 ;  /* 0x000000280b0682a4 */ /* 0x000fe4000f8e0205 */
[----:B------:R-:W-:Y:S01]  /*52a0*/  UIMAD UR4, UR54, UR9, UR37 ;  /* 0x00000009360472a4 */ /* 0x000fe2000f8e0225 */
[----:B------:R-:W-:Y:S02]  /*52b0*/  @!UP0 UMOV UR5, UR10 ;  /* 0x0000000a00058c82 */ /* 0x000fe40008000000 */
[----:B------:R-:W-:Y:S02]  /*52c0*/  UIMAD UR38, UR5, UR41, UR7 ;  /* 0x00000029052672a4 */ /* 0x000fe4000f8e0207 */
[----:B------:R-:W-:Y:S11]  /*52d0*/  UIMAD UR37, UR6, UR54, UR4 ;  /* 0x00000036062572a4 */ /* 0x000ff6000f8e0204 */
[----:B------:R-:W-:Y:S01]  /*52e0*/  @!UPT UIADD3 URZ, UPT, UPT, URZ, URZ, URZ ;  /* 0x000000fffffff290 */ /* 0x000fe2000fffe0ff */
.L_x_86:
[----:B------:R-:W-:Y:S01]  /*52f0*/  UISETP.NE.AND UP0, UPT, UR39, 0x1, UPT ;  /* 0x000000012700788c */ /* 0x000fe2000bf05270 */
[----:B------:R-:W-:Y:S10]  /*5300*/  IADD3 R81, PT, PT, R81, 0x1, RZ ;  /* 0x0000000151517810 */ /* 0x000ff40007ffe0ff */
[----:B------:R-:W2:Y:S01]  /*5310*/  @!UP0 LDCU.128 UR12, c[0x0][0xb10] ;  /* 0x00016200ff0c87ac */ /* 0x000ea20008000c00 */
[----:B------:R-:W3:Y:S01]  /*5320*/  @!UP0 LDCU UR5, c[0x0][0xb0c] ;  /* 0x00016180ff0587ac */ /* 0x000ee20008000800 */
[----:B------:R-:W4:Y:S01]  /*5330*/  @!UP0 LDCU UR10, c[0x0][0xb20] ;  /* 0x00016400ff0a87ac */ /* 0x000f220008000800 */
[----:B--2---:R-:W-:Y:S02]  /*5340*/  UIMAD.WIDE.U32 UR8, UR38, UR12, URZ ;  /* 0x0000000c260872a5 */ /* 0x004fe4000f8e00ff */
[----:B------:R-:W-:Y:S02]  /*5350*/  UIMAD.WIDE.U32 UR6, UR37, UR15, URZ ;  /* 0x0000000f250672a5 */ /* 0x000fe4000f8e00ff */
[----:B------:R-:W-:Y:S03]  /*5360*/  @!UP0 UISETP.NE.AND UP1, UPT, UR14, 0x1, UPT ;  /* 0x000000010e00888c */ /* 0x000fe6000bf25270 */
[----:B------:R-:W-:Y:S01]  /*5370*/  @!UP0 UMOV UR4, UR9 ;  /* 0x0000000900048c82 */ /* 0x000fe20008000000 */
[----:B---3--:R-:W-:Y:S02]  /*5380*/  @!UP0 UISETP.NE.AND UP2, UPT, UR5, 0x1, UPT ;  /* 0x000000010500888c */ /* 0x008fe4000bf45270 */
[----:B------:R-:W-:Y:S01]  /*5390*/  @!UP0 USHF.R.U32.HI UR4, URZ, UR13, UR4 ;  /* 0x0000000dff048299 */ /* 0x000fe20008011604 */
[----:B------:R-:W-:Y:S02]  /*53a0*/  @!UP0 UMOV UR6, UR7 ;  /* 0x0000000700068c82 */ /* 0x000fe40008000000 */
[----:B----4-:R-:W-:Y:S02]  /*53b0*/  @!UP0 USHF.R.U32.HI UR6, URZ, UR10, UR6 ;  /* 0x0000000aff068299 */ /* 0x010fe40008011606 */
[----:B------:R-:W-:Y:S02]  /*53c0*/  @!UP0 USEL UR7, UR38, UR4, !UP2 ;  /* 0x0000000426078287 */ /* 0x000fe4000d000000 */
[----:B------:R-:W-:Y:S04]  /*53d0*/  @!UP0 USEL UR6, UR37, UR6, !UP1 ;  /* 0x0000000625068287 */ /* 0x000fe8000c800000 */
[----:B------:R-:W-:Y:S02]  /*53e0*/  @!UP0 UIADD3 UR4, UPT, UPT, -UR7, UR6, URZ ;  /* 0x0000000607048290 */ /* 0x000fe4000fffe1ff */
[----:B------:R-:W-:Y:S02]  /*53f0*/  @!UP0 UIADD3 UR6, UPT, UPT, UR7, -UR6, URZ ;  /* 0x8000000607068290 */ /* 0x000fe4000fffe0ff */
[----:B------:R-:W-:Y:S02]  /*5400*/  @!UP0 UIMAD UR38, UR4, UR5, UR38 ;  /* 0x00000005042682a4 */ /* 0x000fe4000f8e0226 */
[----:B------:R-:W-:Y:S02]  /*5410*/  @!UP0 UIMAD UR37, UR6, UR14, UR37 ;  /* 0x0000000e062582a4 */ /* 0x000fe4000f8e0225 */
[----:B------:R-:W-:Y:S09]  /*5420*/  ULOP3.LUT UP0, URZ, UR56, 0x1b0, URZ, 0xc0, !UPT ;  /* 0x000001b038ff7892 */ /* 0x000ff2000f80c0ff */
[----:B------:R-:W-:Y:S05]  /*5430*/  BRA.U !UP0, `(.L_x_87) ;  /* 0x0000000108407547 */ /* 0x000fea000b800000 */
[----:B------:R-:W2:Y:S01]  /*5440*/  LDCU.64 UR8, c[0x4][0x80] ;  /* 0x01001000ff0877ac */ /* 0x000ea20008000a00 */
[----:B------:R-:W-:Y:S01]  /*5450*/  MOV R3, 0x0 ;  /* 0x0000000000037802 */ /* 0x000fe20000000f00 */
[----:B------:R-:W-:Y:S02]  /*5460*/  HFMA2 R12, -RZ, RZ, 0, 5.9604644775390625e-08 ;  /* 0x00000001ff0c7431 */ /* 0x000fe400000001ff */
[----:B------:R-:W-:Y:S02]  /*5470*/  IMAD.MOV.U32 R8, RZ, RZ, 0x70 ;  /* 0x00000070ff087424 */ /* 0x000fe400078e00ff */
[----:B------:R-:W-:Y:S01]  /*5480*/  IMAD.MOV.U32 R13, RZ, RZ, RZ ;  /* 0x000000ffff0d7224 */ /* 0x000fe200078e00ff */
[----:B------:R-:W3:Y:S01]  /*5490*/  LDCU.64 UR6, c[0x4][0x88] ;  /* 0x01001100ff0677ac */ /* 0x000ee20008000a00 */
[----:B------:R-:W4:Y:S01]  /*54a0*/  LDC.64 R2, c[0x4][R3] ;  /* 0x0100000003027b82 */ /* 0x000f220000000a00 */
[----:B------:R-:W1:Y:S01]  /*54b0*/  LDCU.64 UR4, c[0x4][0x8] ;  /* 0x01000100ff0477ac */ /* 0x000e620008000a00 */
[----:B--2---:R-:W-:Y:S01]  /*54c0*/  MOV R5, UR9 ;  /* 0x0000000900057c02 */ /* 0x004fe20008000f00 */
[----:B------:R-:W-:Y:S01]  /*54d0*/  IMAD.U32 R4, RZ, RZ, UR8 ;  /* 0x00000008ff047e24 */ /* 0x000fe2000f8e00ff */
[----:B---3--:R-:W-:Y:S01]  /*54e0*/  MOV R7, UR7 ;  /* 0x0000000700077c02 */ /* 0x008fe20008000f00 */
[----:B------:R-:W-:Y:S01]  /*54f0*/  IMAD.U32 R6, RZ, RZ, UR6 ;  /* 0x00000006ff067e24 */ /* 0x000fe2000f8e00ff */
[----:B-1----:R-:W-:Y:S01]  /*5500*/  MOV R11, UR5 ;  /* 0x00000005000b7c02 */ /* 0x002fe20008000f00 */
[----:B------:R-:W-:Y:S02]  /*5510*/  IMAD.U32 R10, RZ, RZ, UR4 ;  /* 0x00000004ff0a7e24 */ /* 0x000fe4000f8e00ff */
[----:B------:R-:W-:Y:S07]  /*5520*/  LEPC R20, `(.L_x_87) ;  /* 0x000000001014794e */ /* 0x000fee0000000000 */
[----:B----45:R-:W-:Y:S05]  /*5530*/  CALL.ABS.NOINC R2 ;  /* 0x0000000002007343 */ /* 0x030fea0003c00000 */
.L_x_87:
[----:B------:R-:W-:Y:S01]  /*5540*/  LOP3.LUT P0, RZ, R85, 0x1b0, RZ, 0xc0, !PT ;  /* 0x000001b055ff7812 */ /* 0x000fe2000780c0ff */
[----:B------:R-:W-:Y:S11]  /*5550*/  BSSY.RECONVERGENT B6, `(.L_x_88) ;  /* 0x0000013000067945 */ /* 0x000ff60003800200 */
[----:B------:R-:W-:Y:S01]  /*5560*/  @!UPT UIADD3 URZ, UPT, UPT, URZ, URZ, URZ ;  /* 0x000000fffffff290 */ /* 0x000fe2000fffe0ff */
[----:B------:R-:W-:Y:S05]  /*5570*/  @!P0 BRA `(.L_x_89) ;  /* 0x0000000000408947 */ /* 0x000fea0003800000 */
        /* <DEDUP_REMOVED lines=16> */
.L_x_89:
[----:B------:R-:W-:Y:S05]  /*5680*/  BSYNC.RECONVERGENT B6 ;  /* 0x0000000000067941 */ /* 0x000fea0003800200 */
.L_x_88:
[----:B------:R-:W-:Y:S01]  /*5690*/  ISETP.NE.U32.AND P3, PT, R74, RZ, PT ;  /* 0x000000ff4a00720c */ /* 0x000fe20003f65070 */
[----:B------:R-:W-:Y:S01]  /*56a0*/  UISETP.NE.AND UP1, UPT, UR61, URZ, UPT ;  /* 0x000000ff3d00728c */ /* 0x000fe2000bf25270 */
[----:B------:R-:W-:Y:S02]  /*56b0*/  ISETP.NE.U32.AND P4, PT, R70, RZ, PT ;  /* 0x000000ff4600720c */ /* 0x000fe40003f85070 */
[----:B------:R-:W-:Y:S02]  /*56c0*/  ISETP.NE.AND.EX P3, PT, R75, RZ, PT, P3 ;  /* 0x000000ff4b00720c */ /* 0x000fe40003f65330 */
[----:B------:R-:W-:Y:S02]  /*56d0*/  PLOP3.LUT P1, PT, PT, PT, PT, 0x8, 0x80 ;  /* 0x000000000080781c */ /* 0x000fe40003f2e170 */
[----:B------:R-:W-:Y:S02]  /*56e0*/  PLOP3.LUT P0, PT, PT, PT, UP1, 0x80, 0x8 ;  /* 0x000000000008781c */ /* 0x000fe40003f0f018 */
[----:B------:R-:W-:Y:S02]  /*56f0*/  ISETP.NE.AND.EX P4, PT, R71, RZ, PT, P4 ;  /* 0x000000ff4700720c */ /* 0x000fe40003f85340 */
[----:B------:R-:W2:Y:S09]  /*5700*/  @UP1 LDCU.64 UR4, c[0x0][0x888] ;  /* 0x00011100ff0417ac */ /* 0x000eb20008000a00 */
[----:B------:R-:W-:Y:S01]  /*5710*/  @P0 PLOP3.LUT P1, PT, P3, PT, PT, 0x80, 0x8 ;  /* 0x000000000008081c */ /* 0x000fe20001f2f070 */
[----:B--2---:R-:W-:Y:S04]  /*5720*/  @UP1 UISETP.NE.U32.AND UP0, UPT, UR4, URZ, UPT ;  /* 0x000000ff0400128c */ /* 0x004fe8000bf05070 */
[----:B------:R-:W-:Y:S04]  /*5730*/  @UP1 UISETP.NE.AND.EX UP0, UPT, UR5, URZ, UPT, UP0 ;  /* 0x000000ff0500128c */ /* 0x000fe8000bf05300 */
[----:B------:R-:W-:Y:S01]  /*5740*/  @UP1 USEL UR4, URZ, 0xffffffff, UP0 ;  /* 0xffffffffff041887 */ /* 0x000fe20008000000 */
[----:B------:R-:W-:Y:S11]  /*5750*/  @!P3 BRA `(.L_x_90) ;  /* 0x000000000030b947 */ /* 0x000ff60003800000 */
[----:B------:R-:W-:Y:S01]  /*5760*/  ISETP.NE.U32.AND P2, PT, R72, RZ, PT ;  /* 0x000000ff4800720c */ /* 0x000fe20003f45070 */
[----:B------:R-:W2:Y:S01]  /*5770*/  LDCU.64 UR6, c[0x0][0x358] ;  /* 0x00006b00ff0677ac */ /* 0x000ea20008000a00 */
[----:B------:R-:W-:Y:S02]  /*5780*/  IMAD.MOV.U32 R79, RZ, RZ, 0x1 ;  /* 0x00000001ff4f7424 */ /* 0x000fe400078e00ff */
[----:B------:R-:W-:Y:S11]  /*5790*/  ISETP.NE.AND.EX P2, PT, R73, RZ, PT, P2 ;  /* 0x000000ff4900720c */ /* 0x000ff60003f45320 */
[----:B------:R-:W-:Y:S02]  /*57a0*/  @!UPT UIADD3 URZ, UPT, UPT, URZ, URZ, URZ ;  /* 0x000000fffffff290 */ /* 0x000fe4000fffe0ff */
[----:B------:R-:W3:Y:S01]  /*57b0*/  @P2 LDC.64 R2, c[0x0][0x888] ;  /* 0x00022200ff022b82 */ /* 0x000ee20000000a00 */
[----:B-1----:R-:W-:Y:S04]  /*57c0*/  @P2 IMAD R0, R74, UR36, RZ ;  /* 0x000000244a002c24 */ /* 0x002fe8000f8e02ff */
[----:B---3--:R-:W-:Y:S04]  /*57d0*/  @P2 IMAD.WIDE R2, R0, 0x4, R2 ;  /* 0x0000000400022825 */ /* 0x008fe800078e0202 */
[----:B------:R-:W-:Y:S01]  /*57e0*/  HFMA2 R0, -RZ, RZ, 0, 5.9604644775390625e-08 ;  /* 0x00000001ff007431 */ /* 0x000fe200000001ff */
[----:B--2--5:R2:W5:Y:S04]  /*57f0*/  @P2 LDG.E R39, desc[UR6][R2.64] ;  /* 0x0000000602272981 */ /* 0x024568000c1e1900 */
[----:B------:R-:W-:Y:S01]  /*5800*/  @!P2 PRMT R79, R0, 0x7610, R79 ;  /* 0x00007610004fa816 */ /* 0x000fe2000000004f */
[----:B--2---:R-:W3:Y:S06]  /*5810*/  @!P2 LDC R39, c[0x0][0x880] ;  /* 0x00022000ff27ab82 */ /* 0x004eec0000000800 */
.L_x_90:
[----:B------:R-:W-:Y:S05]  /*5820*/  @!P4 BRA `(.L_x_91) ;  /* 0x000000000024c947 */ /* 0x000fea0003800000 */
[----:B------:R-:W-:Y:S01]  /*5830*/  ISETP.NE.U32.AND P2, PT, R68, RZ, PT ;  /* 0x000000ff4400720c */ /* 0x000fe20003f45070 */
[----:B------:R-:W2:Y:S03]  /*5840*/  LDCU.64 UR6, c[0x0][0x358] ;  /* 0x00006b00ff0677ac */ /* 0x000ea60008000a00 */
[----:B------:R-:W-:Y:S11]  /*5850*/  ISETP.NE.AND.EX P2, PT, R69, RZ, PT, P2 ;  /* 0x000000ff4500720c */ /* 0x000ff60003f45320 */
[----:B------:R-:W-:Y:S02]  /*5860*/  @!UPT UIADD3 URZ, UPT, UPT, URZ, URZ, URZ ;  /* 0x000000fffffff290 */ /* 0x000fe4000fffe0ff */
[----:B------:R-:W4:Y:S01]  /*5870*/  @P2 LDC.64 R2, c[0x0][0x8a8] ;  /* 0x00022a00ff022b82 */ /* 0x000f220000000a00 */
[----:B-1----:R-:W-:Y:S04]  /*5880*/  @P2 IMAD R0, R70, UR36, RZ ;  /* 0x0000002446002c24 */ /* 0x002fe8000f8e02ff */
[----:B----4-:R-:W-:Y:S05]  /*5890*/  @P2 IMAD.WIDE R2, R0, 0x4, R2 ;  /* 0x0000000400022825 */ /* 0x010fea00078e0202 */
[----:B--2--5:R2:W5:Y:S02]  /*58a0*/  @P2 LDG.E R38, desc[UR6][R2.64] ;  /* 0x0000000602262981 */ /* 0x024564000c1e1900 */
[----:B--2---:R-:W4:Y:S02]  /*58b0*/  @!P2 LDC R38, c[0x0][0x8a0] ;  /* 0x00022800ff26ab82 */ /* 0x004f240000000800 */
.L_x_91:
[----:B---3-5:R-:W-:Y:S01]  /*58c0*/  @P0 FSETP.NEU.AND P4, PT, R39, RZ, PT ;  /* 0x000000ff2700020b */ /* 0x028fe20003f8d000 */
[----:B-1----:R-:W-:Y:S01]  /*58d0*/  IMAD.U32 R0, RZ, RZ, UR4 ;  /* 0x00000004ff007e24 */ /* 0x002fe2000f8e00ff */
[----:B------:R-:W-:Y:S01]  /*58e0*/  @P0 LOP3.LUT P2, RZ, R79, 0xff, RZ, 0xc0, !PT ;  /* 0x000000ff4fff0812 */ /* 0x000fe2000784c0ff */
[----:B------:R-:W-:Y:S01]  /*58f0*/  BSSY B1, `(.L_x_92) ;  /* 0x0000039000017945 */ /* 0x000fe20003800000 */
[----:B------:R-:W-:Y:S02]  /*5900*/  @P0 SEL R2, RZ, 0xffffffff, P4 ;  /* 0xffffffffff020807 */ /* 0x000fe40002000000 */
[----:B------:R-:W-:Y:S02]  /*5910*/  CS2R R66, SRZ ;  /* 0x0000000000427805 */ /* 0x000fe4000001ff00 */
[----:B------:R-:W-:Y:S02]  /*5920*/  LEA R22, R36, UR44, 0x3 ;  /* 0x0000002c24167c11 */ /* 0x000fe4000f8e18ff */
[----:B------:R-:W-:Y:S02]  /*5930*/  CS2R R64, SRZ ;  /* 0x0000000000407805 */ /* 0x000fe4000001ff00 */
[----:B------:R-:W-:Y:S02]  /*5940*/  @P1 SEL R2, R0, R2, !P2 ;  /* 0x0000000200021207 */ /* 0x000fe40005000000 */
[----:B------:R-:W-:Y:S02]  /*5950*/  CS2R R18, SRZ ;  /* 0x0000000000127805 */ /* 0x000fe4000001ff00 */
[----:B------:R-:W-:Y:S02]  /*5960*/  SHF.L.U32 R3, R84, 0x1f, RZ ;  /* 0x0000001f54037819 */ /* 0x000fe400000006ff */
[----:B------:R-:W-:Y:S02]  /*5970*/  CS2R R16, SRZ ;  /* 0x0000000000107805 */ /* 0x000fe4000001ff00 */
[----:B------:R-:W-:Y:S02]  /*5980*/  @P0 LOP3.LUT R2, R2, 0x1, RZ, 0xc0, !PT ;  /* 0x0000000102020812 */ /* 0x000fe400078ec0ff */
[----:B------:R-:W-:Y:S02]  /*5990*/  PLOP3.LUT P5, PT, PT, PT, PT, 0x8, 0x80 ;  /* 0x000000000080781c */ /* 0x000fe40003fae170 */
[----:B------:R-:W-:Y:S02]  /*59a0*/  ISETP.NE.U32.OR P1, PT, R2, 0x1, !P0 ;  /* 0x000000010200780c */ /* 0x000fe40004725470 */
[----:B------:R-:W-:Y:S11]  /*59b0*/  LEA.HI R2, R36, R36, RZ, 0x1 ;  /* 0x0000002424027211 */ /* 0x000ff600078f08ff */
[----:B------:R-:W-:Y:S04]  /*59c0*/  @P1 SHF.L.U32 R0, R82, 0x1f, RZ ;  /* 0x0000001f52001819 */ /* 0x000fe800000006ff */
[----:B------:R1:W2:Y:S01]  /*59d0*/  @P1 SYNCS.PHASECHK.TRANS64.TRYWAIT P0, [UR44+0x50], R0 ;  /* 0x00005000ff0015a7 */ /* 0x0002a2000800112c */
[----:B------:R3:W3:Y:S01]  /*59e0*/  SYNCS.PHASECHK.TRANS64.TRYWAIT P4, [R22+URZ+0x90], R3 ;  /* 0x00009003160075a7 */ /* 0x0006e200080811ff */
[C---:B-1----:R-:W-:Y:S01]  /*59f0*/  IMAD.SHL.U32 R0, R2.reuse, 0x20, RZ ;  /* 0x0000002002007824 */ /* 0x042fe200078e00ff */
[----:B------:R-:W-:Y:S04]  /*5a00*/  LOP3.LUT R2, R2, 0xffe, RZ, 0xc0, !PT ;  /* 0x00000ffe02027812 */ /* 0x000fe800078ec0ff */
[----:B------:R-:W-:Y:S01]  /*5a10*/  LOP3.LUT R0, R0, 0xffffffc0, RZ, 0xc0, !PT ;  /* 0xffffffc000007812 */ /* 0x000fe200078ec0ff */
[----:B------:R-:W-:Y:S04]  /*5a20*/  IMAD.IADD R2, R36, 0x1, -R2 ;  /* 0x0000000124027824 */ /* 0x000fe800078e0a02 */
[----:B------:R-:W-:Y:S04]  /*5a30*/  IMAD.IADD R0, R37, 0x1, R0 ;  /* 0x0000000125007824 */ /* 0x000fe800078e0200 */
[----:B------:R-:W-:Y:S01]  /*5a40*/  IMAD R2, R2, 0x100000, R0 ;  /* 0x0010000002027824 */ /* 0x000fe200078e0200 */
[----:B--2---:R-:W-:Y:S01]  /*5a50*/  @P1 PLOP3.LUT P5, PT, P0, PT, PT, 0x8, 0x80 ;  /* 0x000000000080181c */ /* 0x004fe200007ae170 */
[----:B------:R-:W-:Y:S01]  /*5a60*/  @!UPT UIADD3 URZ, UPT, UPT, URZ, URZ, URZ ;  /* 0x000000fffffff290 */ /* 0x000fe2000fffe0ff */
[----:B---3--:R-:W-:Y:S11]  /*5a70*/  @!P1 BRA `(.L_x_93) ;  /* 0x0000000000809947 */ /* 0x008ff60003800000 */
[----:B------:R-:W-:Y:S01]  /*5a80*/  ISETP.NE.U32.AND P0, PT, RZ, UR58, PT ;  /* 0x0000003aff007c0c */ /* 0x000fe2000bf05070 */
[----:B------:R-:W-:Y:S01]  /*5a90*/  BSSY B0, `(.L_x_94) ;  /* 0x0000012000007945 */ /* 0x000fe20003800000 */
[----:B------:R-:W-:Y:S02]  /*5aa0*/  FSETP.NEU.AND P2, PT, R39, RZ, PT ;  /* 0x000000ff2700720b */ /* 0x000fe40003f4d000 */
[----:B------:R-:W-:Y:S02]  /*5ab0*/  CS2R R18, SRZ ;  /* 0x0000000000127805 */ /* 0x000fe4000001ff00 */
[----:B------:R-:W-:Y:S02]  /*5ac0*/  ISETP.NE.AND.EX P0, PT, RZ, UR59, PT, P0 ;  /* 0x0000003bff007c0c */ /* 0x000fe4000bf05300 */
[----:B------:R-:W-:Y:S02]  /*5ad0*/  CS2R R16, SRZ ;  /* 0x0000000000107805 */ /* 0x000fe4000001ff00 */
[----:B------:R-:W-:Y:S02]  /*5ae0*/  LOP3.LUT P1, RZ, R79, 0xff, RZ, 0xc0, !PT ;  /* 0x000000ff4fff7812 */ /* 0x000fe4000782c0ff */
[----:B------:R-:W-:Y:S02]  /*5af0*/  CS2R R66, SRZ ;  /* 0x0000000000427805 */ /* 0x000fe4000001ff00 */
[----:B------:R-:W-:Y:S02]  /*5b00*/  SEL R0, RZ, 0xffffffff, P2 ;  /* 0xffffffffff007807 */ /* 0x000fe40001000000 */
[----:B------:R-:W-:Y:S02]  /*5b10*/  CS2R R64, SRZ ;  /* 0x0000000000407805 */ /* 0x000fe4000001ff00 */
[----:B------:R-:W-:Y:S04]  /*5b20*/  SEL R4, RZ, 0xffffffff, P0 ;  /* 0xffffffffff047807 */ /* 0x000fe80000000000 */
[----:B------:R-:W-:Y:S04]  /*5b30*/  @P3 SEL R0, R4, R0, !P1 ;  /* 0x0000000004003207 */ /* 0x000fe80004800000 */
[----:B------:R-:W-:Y:S04]  /*5b40*/  LOP3.LUT R0, R0, 0x1, RZ, 0xc0, !PT ;  /* 0x0000000100007812 */ /* 0x000fe800078ec0ff */
[----:B------:R-:W-:Y:S01]  /*5b50*/  ISETP.NE.U32.AND P0, PT, R0, 0x1, PT ;  /* 0x000000010000780c */ /* 0x000fe20003f05070 */
[----:B------:R-:W-:Y:S01]  /*5b60*/  @!UPT UIADD3 URZ, UPT, UPT, URZ, URZ, URZ ;  /* 0x000000fffffff290 */ /* 0x000fe2000fffe0ff */
[----:B------:R-:W-:Y:S11]  /*5b70*/  @!P5 BRA `(.L_x_95) ;  /* 0x00000000000cd947 */ /* 0x000ff60003800000 */
[----:B------:R-:W-:Y:S04]  /*5b80*/  SHF.L.U32 R4, R82, 0x1f, RZ ;  /* 0x0000001f52047819 */ /* 0x000fe800000006ff */
[----:B------:R-:W1:Y:S02]  /*5b90*/  SYNCS.PHASECHK.TRANS64.TRYWAIT P1, [UR44+0x50], R4 ;  /* 0x00005004ff0075a7 */ /* 0x000e64000802112c */
[----:B-1----:R-:W-:Y:S05]  /*5ba0*/  @!P1 BRA `(.L_x_96) ;  /* 0x0000001400689947 */ /* 0x002fea0003800000 */
.L_x_95:
[----:B------:R-:W-:Y:S05]  /*5bb0*/  BSYNC B0 ;  /* 0x0000000000007941 */ /* 0x000fea0003800000 */
.L_x_94:
[----:B------:R2:W3:Y:S01]  /*5bc0*/  @P0 LDS.128 R16, [R78+UR44+0x200] ;  /* 0x0002002c4e100984 */ /* 0x0004e20008000c00 */
[----:B------:R-:W-:Y:S01]  /*5bd0*/  UIADD3 UR4, UPT, UPT, UR44, 0x58, URZ ;  /* 0x000000582c047890 */ /* 0x000fe2000fffe0ff */
[----:B------:R-:W-:Y:S02]  /*5be0*/  LOP3.LUT R82, R82, 0x1, RZ, 0x3c, !PT ;  /* 0x0000000152527812 */ /* 0x000fe400078e3cff */
[----:B------:R2:W1:Y:S01]  /*5bf0*/  @P0 LDS.128 R64, [R77+0x10] ;  /* 0x000010004d400984 */ /* 0x0004620000000c00 */
[----:B------:R-:W-:Y:S01]  /*5c00*/  UPRMT UR4, UR48, 0x654, UR4 ;  /* 0x0000065430047896 */ /* 0x000fe20008000004 */
[----:B------:R-:W-:Y:S01]  /*5c10*/  @!PT LDS RZ, [RZ] ;  /* 0x00000000fffff984 */ /* 0x000fe20000000800 */
[----:B------:R-:W-:Y:S01]  /*5c20*/  @!PT LDS RZ, [RZ] ;  /* 0x00000000fffff984 */ /* 0x000fe20000000800 */
[----:B------:R-:W-:Y:S01]  /*5c30*/  @!PT LDS RZ, [RZ] ;  /* 0x00000000fffff984 */ /* 0x000fe20000000800 */
[----:B------:R-:W-:Y:S01]  /*5c40*/  @!PT LDS RZ, [RZ] ;  /* 0x00000000fffff984 */ /* 0x000fe20000000800 */
[----:B------:R5:W-:Y:S06]  /*5c50*/  MEMBAR.ALL.CTA ;  /* 0x0000000000007992 */ /* 0x000bec0000008000 */
[----:B-----5:R-:W5:Y:S02]  /*5c60*/  FENCE.VIEW.ASYNC.S ;  /* 0x00000000000073c6 */ /* 0x020f640000000000 */
[----:B-----5:R-:W-:Y:S03]  /*5c70*/  SYNCS.ARRIVE.TRANS64.RED.A1T0 RZ, [UR4], RZ ;  /* 0x000000ffffff79a7 */ /* 0x020fe60008100404 */
.L_x_93:
[----:B------:R-:W-:Y:S05]  /*5c80*/  BSYNC B1 ;  /* 0x0000000000017941 */ /* 0x000fea0003800000 */
.L_x_92:
[----:B-1----:R-:W-:Y:S04]  /*5c90*/  SHF.R.U32.HI R0, RZ, 0x15, R2 ;  /* 0x00000015ff007819 */ /* 0x002fe80000011602 */
[----:B------:R-:W-:Y:S01]  /*5ca0*/  LOP3.LUT P0, RZ, R0, 0x3, R80, 0x48, !PT ;  /* 0x0000000300ff7812 */ /* 0x000fe20007804850 */
[----:B------:R-:W-:Y:S01]  /*5cb0*/  @!UPT UIADD3 URZ, UPT, UPT, URZ, URZ, URZ ;  /* 0x000000fffffff290 */ /* 0x000fe2000fffe0ff */
[----:B------:R-:W-:Y:S11]  /*5cc0*/  @P4 BRA `(.L_x_97) ;  /* 0x0000000000084947 */ /* 0x000ff60003800000 */
[----:B------:R-:W1:Y:S02]  /*5cd0*/  SYNCS.PHASECHK.TRANS64.TRYWAIT P1, [R22+URZ+0x90], R3 ;  /* 0x00009003160075a7 */ /* 0x000e6400080211ff */
[----:B-1----:R-:W-:Y:S05]  /*5ce0*/  @!P1 BRA `(.L_x_98) ;  /* 0x0000001400309947 */ /* 0x002fea0003800000 */
.L_x_97:
[----:B------:R-:W-:Y:S05]  /*5cf0*/  @!P0 BRA `(.L_x_99) ;  /* 0x0000000000408947 */ /* 0x000fea0003800000 */
[----:B------:R-:W1:Y:S01]  /*5d00*/  LDCU.64 UR8, c[0x4][0x70] ;  /* 0x01000e00ff0877ac */ /* 0x000e620008000a00 */
[----:B------:R-:W-:Y:S01]  /*5d10*/  MOV R15, 0x0 ;  /* 0x00000000000f7802 */ /* 0x000fe20000000f00 */
[----:B------:R-:W-:Y:S02]  /*5d20*/  HFMA2 R12, -RZ, RZ, 0, 5.9604644775390625e-08 ;  /* 0x00000001ff0c7431 */ /* 0x000fe400000001ff */
[----:B------:R-:W-:Y:S02]  /*5d30*/  IMAD.MOV.U32 R8, RZ, RZ, 0x192 ;  /* 0x00000192ff087424 */ /* 0x000fe400078e00ff */
[----:B------:R-:W-:Y:S01]  /*5d40*/  IMAD.MOV.U32 R13, RZ, RZ, RZ ;  /* 0x000000ffff0d7224 */ /* 0x000fe200078e00ff */
[----:B------:R-:W5:Y:S01]  /*5d50*/  LDCU.64 UR6, c[0x4][0x78] ;  /* 0x01000f00ff0677ac */ /* 0x000f620008000a00 */
[----:B------:R-:W2:Y:S01]  /*5d60*/  LDC.64 R14, c[0x4][R15] ;  /* 0x010000000f0e7b82 */ /* 0x000ea20000000a00 */
[----:B------:R-:W3:Y:S01]  /*5d70*/  LDCU.64 UR4, c[0x4][0x10] ;  /* 0x01000200ff0477ac */ /* 0x000ee20008000a00 */
[----:B-1----:R-:W-:Y:S01]  /*5d80*/  MOV R5, UR9 ;  /* 0x0000000900057c02 */ /* 0x002fe20008000f00 */
[----:B------:R-:W-:Y:S01]  /*5d90*/  IMAD.U32 R4, RZ, RZ, UR8 ;  /* 0x00000008ff047e24 */ /* 0x000fe2000f8e00ff */
[----:B-----5:R-:W-:Y:S01]  /*5da0*/  MOV R7, UR7 ;  /* 0x0000000700077c02 */ /* 0x020fe20008000f00 */
[----:B------:R-:W-:Y:S01]  /*5db0*/  IMAD.U32 R6, RZ, RZ, UR6 ;  /* 0x00000006ff067e24 */ /* 0x000fe2000f8e00ff */
[----:B---3--:R-:W-:Y:S01]  /*5dc0*/  MOV R11, UR5 ;  /* 0x00000005000b7c02 */ /* 0x008fe20008000f00 */
[----:B------:R-:W-:Y:S02]  /*5dd0*/  IMAD.U32 R10, RZ, RZ, UR4 ;  /* 0x00000004ff0a7e24 */ /* 0x000fe4000f8e00ff */
[----:B------:R-:W-:Y:S07]  /*5de0*/  LEPC R20, `(.L_x_99) ;  /* 0x000000001014794e */ /* 0x000fee0000000000 */
[----:B--2-4-:R-:W-:Y:S05]  /*5df0*/  CALL.ABS.NOINC R14 ;  /* 0x000000000e007343 */ /* 0x014fea0003c00000 */
.L_x_99:
[----:B------:R-:W-:Y:S01]  /*5e00*/  LOP3.LUT P0, RZ, R76, 0x60, RZ, 0xc0, !PT ;  /* 0x000000604cff7812 */ /* 0x000fe2000780c0ff */
[----:B------:R-:W-:Y:S05]  /*5e10*/  WARPSYNC.ALL ;  /* 0x0000000000007948 */ /* 0x000fea0003800000 */
[----:B------:R-:W-:Y:S01]  /*5e20*/  R2UR UR4, R2 ;  /* 0x00000000020472ca */ /* 0x000fe200000e0000 */
[----:B------:R-:W-:Y:S01]  /*5e30*/  BSSY.RECONVERGENT B0, `(.L_x_100) ;  /* 0x000009f000007945 */ /* 0x000fe20003800200 */
[-C--:B---3--:R-:W-:Y:S02]  /*5e40*/  F2FP.F16.E5M2.UNPACK_B R2, R16.reuse ;  /* 0x00000010ff02723e */ /* 0x088fe400020004ff */
[----:B------:R-:W-:Y:S02]  /*5e50*/  F2FP.F16.E5M2.UNPACK_B R16, R16.H1 ;  /* 0x00000010ff10723e */ /* 0x000fe400030004ff */
[----:B------:R-:W-:Y:S01]  /*5e60*/  R2UR UR5, R22 ;  /* 0x00000000160572ca */ /* 0x000fe200000e0000 */
[----:B------:R-:W-:Y:S01]  /*5e70*/  HADD2.F32 R0, -RZ, R2.H0_H0 ;  /* 0x20000002ff007230 */ /* 0x000fe20000004100 */
[-C--:B------:R-:W-:Y:S01]  /*5e80*/  F2FP.F16.E5M2.UNPACK_B R42, R17.reuse ;  /* 0x00000011ff2a723e */ /* 0x080fe200020004ff */
[--C-:B------:R-:W-:Y:S01]  /*5e90*/  HADD2.F32 R3, -RZ, R16.reuse.H0_H0 ;  /* 0x20000010ff037230 */ /* 0x100fe20000004100 */
[----:B------:R-:W-:Y:S01]  /*5ea0*/  F2FP.F16.E5M2.UNPACK_B R44, R17.H1 ;  /* 0x00000011ff2c723e */ /* 0x000fe200030004ff */
[----:B------:R-:W-:Y:S01]  /*5eb0*/  HADD2.F32 R40, -RZ, R16.H1_H1 ;  /* 0x30000010ff287230 */ /* 0x000fe20000004100 */
[-C--:B------:R-:W-:Y:S01]  /*5ec0*/  F2FP.F16.E5M2.UNPACK_B R46, R18.reuse ;  /* 0x00000012ff2e723e */ /* 0x080fe200020004ff */
[----:B------:R-:W-:Y:S01]  /*5ed0*/  HADD2.F32 R2, -RZ, R2.H1_H1 ;  /* 0x30000002ff027230 */ /* 0x000fe20000004100 */
[----:B------:R-:W-:Y:S01]  /*5ee0*/  F2FP.F16.E5M2.UNPACK_B R48, R18.H1 ;  /* 0x00000012ff30723e */ /* 0x000fe200030004ff */
[--C-:B------:R-:W-:Y:S01]  /*5ef0*/  HADD2.F32 R41, -RZ, R42.reuse.H0_H0 ;  /* 0x2000002aff297230 */ /* 0x100fe20000004100 */
[-C--:B------:R-:W-:Y:S01]  /*5f00*/  F2FP.F16.E5M2.UNPACK_B R50, R19.reuse ;  /* 0x00000013ff32723e */ /* 0x080fe200020004ff */
[----:B------:R-:W-:Y:S01]  /*5f10*/  HADD2.F32 R42, -RZ, R42.H1_H1 ;  /* 0x3000002aff2a7230 */ /* 0x000fe20000004100 */
[----:B------:R-:W-:Y:S01]  /*5f20*/  F2FP.F16.E5M2.UNPACK_B R52, R19.H1 ;  /* 0x00000013ff34723e */ /* 0x000fe200030004ff */
[----:B------:R-:W-:Y:S01]  /*5f30*/  HADD2.F32 R43, -RZ, R44.H0_H0 ;  /* 0x2000002cff2b7230 */ /* 0x000fe20000004100 */
[----:B------:R-:W-:Y:S01]  /*5f40*/  LDTM.16dp32bit_t0_t15.x32 R4, tmem[UR4] ;  /* 0x00000004000479ee */ /* 0x000fe20008a80000 */
[----:B------:R-:W1:Y:S01]  /*5f50*/  LDTM.16dp32bit_t16_t31.x32 R4, tmem[UR4+0x20] ;  /* 0x00002004000479ee */ /* 0x000e620008aa0000 */
[----:B------:R-:W-:Y:S01]  /*5f60*/  NOP ;  /* 0x0000000000007918 */ /* 0x000fe20000000000 */
[----:B------:R-:W-:Y:S01]  /*5f70*/  UIADD3 UR4, UPT, UPT, UR5, 0xb0, URZ ;  /* 0x000000b005047890 */ /* 0x000fe2000fffe0ff */
[--C-:B------:R-:W-:Y:S01]  /*5f80*/  HADD2.F32 R45, -RZ, R46.reuse.H0_H0 ;  /* 0x2000002eff2d7230 */ /* 0x100fe20000004100 */
[----:B------:R-:W-:Y:S01]  /*5f90*/  F2FP.F16.E5M2.UNPACK_B R54, R64 ;  /* 0x00000040ff36723e */ /* 0x000fe200020004ff */
[----:B------:R-:W-:Y:S01]  /*5fa0*/  HADD2.F32 R46, -RZ, R46.H1_H1 ;  /* 0x3000002eff2e7230 */ /* 0x000fe20000004100 */
[----:B------:R-:W-:Y:S01]  /*5fb0*/  UPRMT UR4, UR48, 0x654, UR4 ;  /* 0x0000065430047896 */ /* 0x000fe20008000004 */
[--C-:B------:R-:W-:Y:S01]  /*5fc0*/  HADD2.F32 R49, -RZ, R50.reuse.H0_H0 ;  /* 0x20000032ff317230 */ /* 0x100fe20000004100 */
[-C--:B------:R-:W-:Y:S01]  /*5fd0*/  F2FP.F16.E5M2.UNPACK_B R58, R65.reuse ;  /* 0x00000041ff3a723e */ /* 0x080fe200020004ff */
[----:B------:R-:W-:Y:S01]  /*5fe0*/  HADD2.F32 R50, -RZ, R50.H1_H1 ;  /* 0x30000032ff327230 */ /* 0x000fe20000004100 */
[----:B------:R-:W-:Y:S01]  /*5ff0*/  F2FP.F16.E5M2.UNPACK_B R62, R66 ;  /* 0x00000042ff3e723e */ /* 0x000fe200020004ff */
[--C-:B------:R-:W-:Y:S01]  /*6000*/  HADD2.F32 R53, -RZ, R54.reuse.H0_H0 ;  /* 0x20000036ff357230 */ /* 0x100fe20000004100 */
[----:B------:R-:W-:Y:S01]  /*6010*/  F2FP.F16.E5M2.UNPACK_B R56, R64.H1 ;  /* 0x00000040ff38723e */ /* 0x000fe200030004ff */
[----:B------:R-:W-:Y:S01]  /*6020*/  HADD2.F32 R54, -RZ, R54.H1_H1 ;  /* 0x30000036ff367230 */ /* 0x000fe20000004100 */
[----:B------:R-:W-:Y:S01]  /*6030*/  F2FP.F16.E5M2.UNPACK_B R60, R65.H1 ;  /* 0x00000041ff3c723e */ /* 0x000fe200030004ff */
[----:B-1----:R-:W-:Y:S01]  /*6040*/  SYNCS.ARRIVE.TRANS64.RED.A1T0 RZ, [UR4], RZ ;  /* 0x000000ffffff79a7 */ /* 0x002fe20008100404 */
[--C-:B------:R-:W-:Y:S01]  /*6050*/  HADD2.F32 R57, -RZ, R58.reuse.H0_H0 ;  /* 0x2000003aff397230 */ /* 0x100fe20000004100 */
[-C--:B------:R-:W-:Y:S01]  /*6060*/  F2FP.F16.E5M2.UNPACK_B R65, R67.reuse ;  /* 0x00000043ff41723e */ /* 0x080fe200020004ff */
[----:B------:R-:W-:Y:S01]  /*6070*/  HADD2.F32 R58, -RZ, R58.H1_H1 ;  /* 0x3000003aff3a7230 */ /* 0x000fe20000004100 */
[----:B------:R-:W-:Y:S01]  /*6080*/  F2FP.F16.E5M2.UNPACK_B R64, R66.H1 ;  /* 0x00000042ff40723e */ /* 0x000fe200030004ff */
[--C-:B------:R-:W-:Y:S01]  /*6090*/  HADD2.F32 R61, -RZ, R62.reuse.H0_H0 ;  /* 0x2000003eff3d7230 */ /* 0x100fe20000004100 */
[----:B------:R-:W-:Y:S01]  /*60a0*/  F2FP.F16.E5M2.UNPACK_B R67, R67.H1 ;  /* 0x00000043ff43723e */ /* 0x000fe200030004ff */
[----:B------:R-:W-:Y:S01]  /*60b0*/  HADD2.F32 R62, -RZ, R62.H1_H1 ;  /* 0x3000003eff3e7230 */ /* 0x000fe20000004100 */
[----:B------:R-:W-:Y:S01]  /*60c0*/  IADD3 R36, PT, PT, R36, 0x1, RZ ;  /* 0x0000000124247810 */ /* 0x000fe20007ffe0ff */
[C---:B----4-:R-:W-:Y:S01]  /*60d0*/  FMUL R4, R38.reuse, R4 ;  /* 0x0000000426047220 */ /* 0x050fe20000400000 */
[C---:B------:R-:W-:Y:S01]  /*60e0*/  FMUL R5, R38.reuse, R5 ;  /* 0x0000000526057220 */ /* 0x040fe20000400000 */
[C---:B------:R-:W-:Y:S01]  /*60f0*/  FMUL R8, R38.reuse, R8 ;  /* 0x0000000826087220 */ /* 0x040fe20000400000 */
[C---:B------:R-:W-:Y:S01]  /*6100*/  FMUL R9, R38.reuse, R9 ;  /* 0x0000000926097220 */ /* 0x040fe20000400000 */
[C---:B------:R-:W-:Y:S01]  /*6110*/  FFMA R4, R39.reuse, R0, R4 ;  /* 0x0000000027047223 */ /* 0x040fe20000000004 */
[C---:B------:R-:W-:Y:S01]  /*6120*/  FFMA R5, R39.reuse, R2, R5 ;  /* 0x0000000227057223 */ /* 0x040fe20000000005 */
[C---:B------:R-:W-:Y:S01]  /*6130*/  FMUL R12, R38.reuse, R12 ;  /* 0x0000000c260c7220 */ /* 0x040fe20000400000 */
        /* <DEDUP_REMOVED lines=10> */
[----:B------:R-:W-:Y:S02]  /*61e0*/  HADD2.F32 R44, -RZ, R44.H1_H1 ;  /* 0x3000002cff2c7230 */ /* 0x000fe40000004100 */
[C---:B------:R-:W-:Y:S01]  /*61f0*/  FMUL R10, R38.reuse, R10 ;  /* 0x0000000a260a7220 */ /* 0x040fe20000400000 */
[C---:B------:R-:W-:Y:S01]  /*6200*/  FFMA R6, R39.reuse, R3, R6 ;  /* 0x0000000327067223 */ /* 0x040fe20000000006 */
[C---:B------:R-:W-:Y:S01]  /*6210*/  FFMA R7, R39.reuse, R40, R7 ;  /* 0x0000002827077223 */ /* 0x040fe20000000007 */
[C---:B------:R-:W-:Y:S01]  /*6220*/  FFMA R8, R39.reuse, R41, R8 ;  /* 0x0000002927087223 */ /* 0x040fe20000000008 */
[C---:B------:R-:W-:Y:S01]  /*6230*/  FFMA R9, R39.reuse, R42, R9 ;  /* 0x0000002a27097223 */ /* 0x040fe20000000009 */
[----:B------:R-:W-:Y:S01]  /*6240*/  FFMA R10, R39, R43, R10 ;  /* 0x0000002b270a7223 */ /* 0x000fe2000000000a */
[--C-:B------:R-:W-:Y:S01]  /*6250*/  HADD2.F32 R40, -RZ, R65.reuse.H0_H0 ;  /* 0x20000041ff287230 */ /* 0x100fe20000004100 */
[----:B------:R-:W-:Y:S01]  /*6260*/  F2FP.SATFINITE.E5M2.F32.PACK_AB_MERGE_C R86, R7, R6, RZ ;  /* 0x000000060756723e */ /* 0x000fe200048060ff */
[C---:B------:R-:W-:Y:S01]  /*6270*/  FMUL R7, R38.reuse, R24 ;  /* 0x0000001826077220 */ /* 0x040fe20000400000 */
[C---:B------:R-:W-:Y:S01]  /*6280*/  FMUL R24, R38.reuse, R29 ;  /* 0x0000001d26187220 */ /* 0x040fe20000400000 */
[C---:B------:R-:W-:Y:S01]  /*6290*/  FMUL R29, R38.reuse, R34 ;  /* 0x00000022261d7220 */ /* 0x040fe20000400000 */
[----:B------:R-:W-:Y:S02]  /*62a0*/  HADD2.F32 R65, -RZ, R65.H1_H1 ;  /* 0x30000041ff417230 */ /* 0x000fe40000004100 */
[C---:B------:R-:W-:Y:S01]  /*62b0*/  FMUL R11, R38.reuse, R11 ;  /* 0x0000000b260b7220 */ /* 0x040fe20000400000 */
[--C-:B------:R-:W-:Y:S02]  /*62c0*/  HADD2.F32 R47, -RZ, R48.reuse.H0_H0 ;  /* 0x20000030ff2f7230 */ /* 0x100fe40000004100 */
[C---:B------:R-:W-:Y:S01]  /*62d0*/  FMUL R14, R38.reuse, R14 ;  /* 0x0000000e260e7220 */ /* 0x040fe20000400000 */
[----:B------:R-:W-:Y:S02]  /*62e0*/  HADD2.F32 R48, -RZ, R48.H1_H1 ;  /* 0x30000030ff307230 */ /* 0x000fe40000004100 */
[C---:B------:R-:W-:Y:S01]  /*62f0*/  FFMA R11, R39.reuse, R44, R11 ;  /* 0x0000002c270b7223 */ /* 0x040fe2000000000b */
[C---:B------:R-:W-:Y:S01]  /*6300*/  FFMA R12, R39.reuse, R45, R12 ;  /* 0x0000002d270c7223 */ /* 0x040fe2000000000c */
[C---:B------:R-:W-:Y:S01]  /*6310*/  FFMA R13, R39.reuse, R46, R13 ;  /* 0x0000002e270d7223 */ /* 0x040fe2000000000d */
[----:B------:R-:W-:Y:S01]  /*6320*/  FFMA R14, R39, R47, R14 ;  /* 0x0000002f270e7223 */ /* 0x000fe2000000000e */
[C---:B------:R-:W-:Y:S01]  /*6330*/  FMUL R15, R38.reuse, R15 ;  /* 0x0000000f260f7220 */ /* 0x040fe20000400000 */
[--C-:B------:R-:W-:Y:S01]  /*6340*/  HADD2.F32 R51, -RZ, R52.reuse.H0_H0 ;  /* 0x20000034ff337230 */ /* 0x100fe20000004100 */
[----:B------:R-:W-:Y:S01]  /*6350*/  F2FP.SATFINITE.E5M2.F32.PACK_AB_MERGE_C R10, R11, R10, RZ ;  /* 0x0000000a0b0a723e */ /* 0x000fe200048060ff */
[----:B------:R-:W-:Y:S02]  /*6360*/  HADD2.F32 R52, -RZ, R52.H1_H1 ;  /* 0x30000034ff347230 */ /* 0x000fe40000004100 */
[C---:B------:R-:W-:Y:S01]  /*6370*/  FFMA R15, R39.reuse, R48, R15 ;  /* 0x00000030270f7223 */ /* 0x040fe2000000000f */
[C---:B------:R-:W-:Y:S01]  /*6380*/  FFMA R16, R39.reuse, R49, R16 ;  /* 0x0000003127107223 */ /* 0x040fe20000000010 */
[C---:B------:R-:W-:Y:S01]  /*6390*/  FFMA R17, R39.reuse, R50, R17 ;  /* 0x0000003227117223 */ /* 0x040fe20000000011 */
[C---:B------:R-:W-:Y:S01]  /*63a0*/  FMUL R18, R38.reuse, R18 ;  /* 0x0000001226127220 */ /* 0x040fe20000400000 */
[C---:B------:R-:W-:Y:S01]  /*63b0*/  FMUL R19, R38.reuse, R19 ;  /* 0x0000001326137220 */ /* 0x040fe20000400000 */
[--C-:B------:R-:W-:Y:S02]  /*63c0*/  HADD2.F32 R55, -RZ, R56.reuse.H0_H0 ;  /* 0x20000038ff377230 */ /* 0x100fe40000004100 */
[C---:B------:R-:W-:Y:S01]  /*63d0*/  FMUL R3, R38.reuse, R22 ;  /* 0x0000001626037220 */ /* 0x040fe20000400000 */
[C---:B------:R-:W-:Y:S01]  /*63e0*/  FFMA R18, R39.reuse, R51, R18 ;  /* 0x0000003327127223 */ /* 0x040fe20000000012 */
[----:B------:R-:W-:Y:S02]  /*63f0*/  HADD2.F32 R56, -RZ, R56.H1_H1 ;  /* 0x30000038ff387230 */ /* 0x000fe40000004100 */
[C---:B------:R-:W-:Y:S01]  /*6400*/  FFMA R19, R39.reuse, R52, R19 ;  /* 0x0000003427137223 */ /* 0x040fe20000000013 */
[C---:B------:R-:W-:Y:S01]  /*6410*/  FMUL R6, R38.reuse, R23 ;  /* 0x0000001726067220 */ /* 0x040fe20000400000 */
[C---:B------:R-:W-:Y:S01]  /*6420*/  FFMA R0, R39.reuse, R53, R0 ;  /* 0x0000003527007223 */ /* 0x040fe20000000000 */
[C---:B------:R-:W-:Y:S01]  /*6430*/  FFMA R2, R39.reuse, R54, R2 ;  /* 0x0000003627027223 */ /* 0x040fe20000000002 */
[--C-:B------:R-:W-:Y:S02]  /*6440*/  HADD2.F32 R59, -RZ, R60.reuse.H0_H0 ;  /* 0x2000003cff3b7230 */ /* 0x100fe40000004100 */
[C---:B------:R-:W-:Y:S01]  /*6450*/  FFMA R3, R39.reuse, R55, R3 ;  /* 0x0000003727037223 */ /* 0x040fe20000000003 */
[----:B------:R-:W-:Y:S02]  /*6460*/  HADD2.F32 R60, -RZ, R60.H1_H1 ;  /* 0x3000003cff3c7230 */ /* 0x000fe40000004100 */
[C---:B------:R-:W-:Y:S01]  /*6470*/  FMUL R21, R38.reuse, R26 ;  /* 0x0000001a26157220 */ /* 0x040fe20000400000 */
[C---:B------:R-:W-:Y:S01]  /*6480*/  FMUL R22, R38.reuse, R27 ;  /* 0x0000001b26167220 */ /* 0x040fe20000400000 */
[C---:B------:R-:W-:Y:S01]  /*6490*/  FFMA R6, R39.reuse, R56, R6 ;  /* 0x0000003827067223 */ /* 0x040fe20000000006 */
[C---:B------:R-:W-:Y:S01]  /*64a0*/  FFMA R7, R39.reuse, R57, R7 ;  /* 0x0000003927077223 */ /* 0x040fe20000000007 */
[C---:B------:R-:W-:Y:S01]  /*64b0*/  FMUL R23, R38.reuse, R28 ;  /* 0x0000001c26177220 */ /* 0x040fe20000400000 */
[C---:B------:R-:W-:Y:S01]  /*64c0*/  FFMA R20, R39.reuse, R58, R20 ;  /* 0x0000003a27147223 */ /* 0x040fe20000000014 */
[--C-:B------:R-:W-:Y:S02]  /*64d0*/  HADD2.F32 R63, -RZ, R64.reuse.H0_H0 ;  /* 0x20000040ff3f7230 */ /* 0x100fe40000004100 */
[C---:B------:R-:W-:Y:S01]  /*64e0*/  FFMA R21, R39.reuse, R59, R21 ;  /* 0x0000003b27157223 */ /* 0x040fe20000000015 */
[----:B------:R-:W-:Y:S02]  /*64f0*/  HADD2.F32 R64, -RZ, R64.H1_H1 ;  /* 0x30000040ff407230 */ /* 0x000fe40000004100 */
[C---:B------:R-:W-:Y:S01]  /*6500*/  FFMA R22, R39.reuse, R60, R22 ;  /* 0x0000003c27167223 */ /* 0x040fe20000000016 */
[C---:B------:R-:W-:Y:S01]  /*6510*/  FMUL R26, R38.reuse, R31 ;  /* 0x0000001f261a7220 */ /* 0x040fe20000400000 */
[C---:B------:R-:W-:Y:S01]  /*6520*/  FMUL R27, R38.reuse, R32 ;  /* 0x00000020261b7220 */ /* 0x040fe20000400000 */
[C---:B------:R-:W-:Y:S01]  /*6530*/  FFMA R23, R39.reuse, R61, R23 ;  /* 0x0000003d27177223 */ /* 0x040fe20000000017 */
[----:B------:R-:W-:Y:S01]  /*6540*/  FMUL R28, R38, R33 ;  /* 0x00000021261c7220 */ /* 0x000fe20000400000 */
[C---:B------:R-:W-:Y:S01]  /*6550*/  FFMA R24, R39.reuse, R62, R24 ;  /* 0x0000003e27187223 */ /* 0x040fe20000000018 */
[--C-:B------:R-:W-:Y:S02]  /*6560*/  HADD2.F32 R66, -RZ, R67.reuse.H0_H0 ;  /* 0x20000043ff427230 */ /* 0x100fe40000004100 */
[C---:B------:R-:W-:Y:S01]  /*6570*/  FFMA R25, R39.reuse, R63, R25 ;  /* 0x0000003f27197223 */ /* 0x040fe20000000019 */
[----:B------:R-:W-:Y:S02]  /*6580*/  HADD2.F32 R67, -RZ, R67.H1_H1 ;  /* 0x30000043ff437230 */ /* 0x000fe40000004100 */
[----:B------:R-:W-:Y:S01]  /*6590*/  FFMA R26, R39, R64, R26 ;  /* 0x00000040271a7223 */ /* 0x000fe2000000001a */
[----:B------:R-:W-:Y:S01]  /*65a0*/  F2FP.SATFINITE.E5M2.F32.PACK_AB_MERGE_C R14, R15, R14, RZ ;  /* 0x0000000e0f0e723e */ /* 0x000fe200048060ff */
[----:B------:R-:W-:Y:S01]  /*65b0*/  FFMA R27, R39, R40, R27 ;  /* 0x00000028271b7223 */ /* 0x000fe2000000001b */
[----:B------:R-:W-:Y:S01]  /*65c0*/  F2FP.SATFINITE.E5M2.F32.PACK_AB_MERGE_C R18, R19, R18, RZ ;  /* 0x000000121312723e */ /* 0x000fe200048060ff */
[C---:B------:R-:W-:Y:S01]  /*65d0*/  FFMA R28, R39.reuse, R65, R28 ;  /* 0x00000041271c7223 */ /* 0x040fe2000000001c */
[C---:B------:R-:W-:Y:S01]  /*65e0*/  FFMA R29, R39.reuse, R66, R29 ;  /* 0x00000042271d7223 */ /* 0x040fe2000000001d */
[----:B------:R-:W-:Y:S01]  /*65f0*/  FFMA R30, R39, R67, R30 ;  /* 0x00000043271e7223 */ /* 0x000fe2000000001e */
[----:B------:R-:W-:Y:S02]  /*6600*/  F2FP.SATFINITE.E5M2.F32.PACK_AB_MERGE_C R32, R5, R4, R86 ;  /* 0x000000040520723e */ /* 0x000fe40004806056 */
[----:B------:R-:W-:Y:S02]  /*6610*/  F2FP.SATFINITE.E5M2.F32.PACK_AB_MERGE_C R33, R9, R8, R10 ;  /* 0x000000080921723e */ /* 0x000fe4000480600a */
[----:B------:R-:W-:Y:S02]  /*6620*/  F2FP.SATFINITE.E5M2.F32.PACK_AB_MERGE_C R34, R13, R12, R14 ;  /* 0x0000000c0d22723e */ /* 0x000fe4000480600e */
[----:B------:R-:W-:Y:S02]  /*6630*/  F2FP.SATFINITE.E5M2.F32.PACK_AB_MERGE_C R35, R17, R16, R18 ;  /* 0x000000101123723e */ /* 0x000fe40004806012 */
[----:B------:R-:W-:Y:S02]  /*6640*/  F2FP.SATFINITE.E5M2.F32.PACK_AB_MERGE_C R3, R6, R3, RZ ;  /* 0x000000030603723e */ /* 0x000fe400048060ff */
[----:B------:R-:W-:Y:S01]  /*6650*/  F2FP.SATFINITE.E5M2.F32.PACK_AB_MERGE_C R5, R22, R21, RZ ;  /* 0x000000151605723e */ /* 0x000fe200048060ff */
[----:B------:R1:W-:Y:S01]  /*6660*/  STS.128 [R78+UR44+0x1200], R32 ;  /* 0x001200204e007988 */ /* 0x0003e20008000c2c */
[----:B------:R-:W-:Y:S02]  /*6670*/  F2FP.SATFINITE.E5M2.F32.PACK_AB_MERGE_C R6, R26, R25, RZ ;  /* 0x000000191a06723e */ /* 0x000fe400048060ff */
[----:B------:R-:W-:Y:S02]  /*6680*/  F2FP.SATFINITE.E5M2.F32.PACK_AB_MERGE_C R29, R30, R29, RZ ;  /* 0x0000001d1e1d723e */ /* 0x000fe400048060ff */
[----:B------:R-:W-:Y:S02]  /*6690*/  F2FP.SATFINITE.E5M2.F32.PACK_AB_MERGE_C R5, R20, R7, R5 ;  /* 0x000000071405723e */ /* 0x000fe40004806005 */
[----:B------:R-:W-:Y:S02]  /*66a0*/  F2FP.SATFINITE.E5M2.F32.PACK_AB_MERGE_C R4, R2, R0, R3 ;  /* 0x000000000204723e */ /* 0x000fe40004806003 */
[----:B------:R-:W-:Y:S02]  /*66b0*/  F2FP.SATFINITE.E5M2.F32.PACK_AB_MERGE_C R6, R24, R23, R6 ;  /* 0x000000171806723e */ /* 0x000fe40004806006 */
[----:B------:R-:W-:Y:S05]  /*66c0*/  F2FP.SATFINITE.E5M2.F32.PACK_AB_MERGE_C R7, R28, R27, R29 ;  /* 0x0000001b1c07723e */ /* 0x000fea000480601d */
[----:B------:R1:W-:Y:S01]  /*66d0*/  STS.128 [R77+0x1010], R4 ;  /* 0x001010044d007388 */ /* 0x0003e20000000c00 */
[----:B------:R-:W-:Y:S01]  /*66e0*/  @!PT LDS RZ, [RZ] ;  /* 0x00000000fffff984 */ /* 0x000fe20000000800 */
[----:B------:R-:W-:Y:S01]  /*66f0*/  @!PT LDS RZ, [RZ] ;  /* 0x00000000fffff984 */ /* 0x000fe20000000800 */
[----:B------:R-:W-:Y:S01]  /*6700*/  @!PT LDS RZ, [RZ] ;  /* 0x00000000fffff984 */ /* 0x000fe20000000800 */
[----:B------:R-:W-:Y:S01]  /*6710*/  @!PT LDS RZ, [RZ] ;  /* 0x00000000fffff984 */ /* 0x000fe20000000800 */
[----:B------:R3:W-:Y:S07]  /*6720*/  MEMBAR.ALL.CTA ;  /* 0x0000000000007992 */ /* 0x0007ee0000008000 */
[----:B---3--:R-:W3:Y:S02]  /*6730*/  FENCE.VIEW.ASYNC.S ;  /* 0x00000000000073c6 */ /* 0x008ee40000000000 */
[----:B---3--:R-:W-:Y:S06]  /*6740*/  BAR.SYNC.DEFER_BLOCKING 0x1, 0x80 ;  /* 0x0042000000007b1d */ /* 0x008fec0000010000 */
[----:B------:R-:W-:Y:S05]  /*6750*/  @P0 BRA `(.L_x_101) ;  /* 0x0000000000300947 */ /* 0x000fea0003800000 */
[----:B------:R-:W-:Y:S02]  /*6760*/  UIADD3 UR4, UPT, UPT, UR44, 0x1200, URZ ;  /* 0x000012002c047890 */ /* 0x000fe4000fffe0ff */
[----:B------:R-:W-:Y:S02]  /*6770*/  USHF.L.U32 UR9, UR45, 0x6, URZ ;  /* 0x000000062d097899 */ /* 0x000fe400080006ff */
[----:B------:R-:W-:Y:S02]  /*6780*/  USHF.L.U32 UR10, UR46, 0x6, URZ ;  /* 0x000000062e0a7899 */ /* 0x000fe400080006ff */
[----:B------:R-:W-:Y:S01]  /*6790*/  MOV R85, UR4 ;  /* 0x0000000400557c02 */ /* 0x000fe20008000f00 */
[----:B------:R-:W-:Y:S01]  /*67a0*/  UIADD3 UR4, UP0, UPT, UR62, 0x680, URZ ;  /* 0x000006803e047890 */ /* 0x000fe2000ff1e0ff */
[----:B------:R-:W-:Y:S02]  /*67b0*/  UMOV UR11, UR36 ;  /* 0x00000024000b7c82 */ /* 0x000fe40008000000 */
[----:B------:R-:W-:Y:S01]  /*67c0*/  R2UR UR8, R85 ;  /* 0x00000000550872ca */ /* 0x000fe200000e0000 */
[----:B------:R-:W-:Y:S11]  /*67d0*/  UIADD3.X UR5, UPT, UPT, URZ, UR63, URZ, UP0, !UPT ;  /* 0x0000003fff057290 */ /* 0x000ff600087fe4ff */
[----:B------:R-:W-:Y:S01]  /*67e0*/  @!UPT UIADD3 URZ, UPT, UPT, URZ, URZ, URZ ;  /* 0x000000fffffff290 */ /* 0x000fe2000fffe0ff */
[----:B------:R3:W-:Y:S01]  /*67f0*/  UTMASTG.3D [UR8], [UR4] ;  /* 0x00000008040073b5 */ /* 0x0007e20008010000 */
[----:B------:R0:W-:Y:S01]  /*6800*/  UTMACMDFLUSH ;  /* 0x00000000000079b7 */ /* 0x0001e20000000000 */
[----:B---3--:R-:W-:Y:S04]  /*6810*/  DEPBAR.LE SB0, 0x0 ;  /* 0x000080000000791a */ /* 0x008fe80000000000 */
.L_x_101:
[----:B------:R-:W-:Y:S05]  /*6820*/  BSYNC.RECONVERGENT B0 ;  /* 0x0000000000007941 */ /* 0x000fea0003800200 */
.L_x_100:
[----:B------:R-:W-:Y:S01]  /*6830*/  BAR.SYNC.DEFER_BLOCKING 0x1, 0x80 ;  /* 0x0042000000007b1d */ /* 0x000fe20000010000 */
[----:B------:R-:W-:Y:S01]  /*6840*/  ISETP.NE.AND P0, PT, R81, 0x2, PT ;  /* 0x000000025100780c */ /* 0x000fe20003f05270 */
[----:B------:R-:W-:Y:S01]  /*6850*/  UISETP.NE.AND UP0, UPT, UR47, URZ, UPT ;  /* 0x000000ff2f00728c */ /* 0x000fe2000bf05270 */
[----:B------:R-:W-:Y:S01]  /*6860*/  ISETP.NE.AND P1, PT, R36, 0x4, PT ;  /* 0x000000042400780c */ /* 0x000fe20003f25270 */
[----:B------:R-:W-:Y:S01]  /*6870*/  UIADD3 UR45, UPT, UPT, UR37, UR60, URZ ;  /* 0x0000003c252d7290 */ /* 0x000fe2000fffe0ff */
[----:B------:R-:W-:Y:S01]  /*6880*/  SEL R2, RZ, 0x1, P0 ;  /* 0x00000001ff027807 */ /* 0x000fe20000000000 */
[----:B------:R-:W-:Y:S01]  /*6890*/  UIADD3 UR46, UPT, UPT, UR38, UR57, URZ ;  /* 0x00000039262e7290 */ /* 0x000fe2000fffe0ff */
[----:B------:R-:W-:Y:S02]  /*68a0*/  SEL R0, RZ, 0x1, P1 ;  /* 0x00000001ff007807 */ /* 0x000fe40000800000 */
[----:B------:R-:W-:Y:S02]  /*68b0*/  LOP3.LUT R83, R83, R2, RZ, 0x3c, !PT ;  /* 0x0000000253537212 */ /* 0x000fe400078e3cff */
[----:B------:R-:W-:Y:S02]  /*68c0*/  LOP3.LUT R84, R84, R0, RZ, 0x3c, !PT ;  /* 0x0000000054547212 */ /* 0x000fe400078e3cff */
[----:B------:R-:W-:Y:S02]  /*68d0*/  SEL R81, R81, RZ, P0 ;  /* 0x000000ff51517207 */ /* 0x000fe40000000000 */
[----:B------:R-:W-:Y:S01]  /*68e0*/  SEL R36, R36, RZ, P1 ;  /* 0x000000ff24247207 */ /* 0x000fe20000800000 */
[----:B------:R-:W-:Y:S01]  /*68f0*/  UMOV UR36, UR51 ;  /* 0x0000003300247c82 */ /* 0x000fe20008000000 */
[----:B------:R-:W-:Y:S05]  /*6900*/  BRA.U UP0, `(.L_x_102) ;  /* 0xffffffe5002c7547 */ /* 0x000fea000b83ffff */
[----:B------:R-:W-:Y:S05]  /*6910*/  EXIT ;  /* 0x000000000000794d */ /* 0x000fea0003800000 */
.L_x_24:
[----:B--2---:R2:W3:Y:S02]  /*6920*/  SYNCS.PHASECHK.TRANS64.TRYWAIT P0, [R0+URZ+0xe0], R2 ;  /* 0x0000e002000075a7 */ /* 0x0044e400080011ff */
[----:B---3--:R-:W-:Y:S05]  /*6930*/  @!P0 NANOSLEEP.SYNCS 0x989680 ;  /* 0x009896800000895d */ /* 0x008fea0003900000 */
[----:B------:R-:W3:Y:S02]  /*6940*/  @!P0 SYNCS.PHASECHK.TRANS64 P0, [R0+URZ+0xe0], R2 ;  /* 0x0000e002000085a7 */ /* 0x000ee400080010ff */
[----:B---3--:R-:W-:Y:S05]  /*6950*/  @!P0 BRA `(.L_x_24) ;  /* 0xfffffffc00f08947 */ /* 0x008fea000383ffff */
[----:B------:R-:W-:Y:S05]  /*6960*/  BRA `(.L_x_103) ;  /* 0xffffffb000047947 */ /* 0x000fea000383ffff */
.L_x_27:
[----:B-1----:R-:W-:-:S07]  /*6970*/  MOV R0, UR33 ;  /* 0x0000002100007c02 */ /* 0x002fce0008000f00 */
.L_x_104:
[----:B-1----:R1:W2:Y:S02]  /*6980*/  SYNCS.PHASECHK.TRANS64.TRYWAIT P0, [R0+URZ+0x28], R3 ;  /* 0x00002803000075a7 */ /* 0x0022a400080011ff */
[----:B--2---:R-:W-:Y:S05]  /*6990*/  @!P0 NANOSLEEP.SYNCS 0x989680 ;  /* 0x009896800000895d */ /* 0x004fea0003900000 */
[----:B------:R-:W2:Y:S02]  /*69a0*/  @!P0 SYNCS.PHASECHK.TRANS64 P0, [R0+URZ+0x28], R3 ;  /* 0x00002803000085a7 */ /* 0x000ea400080010ff */
[----:B--2---:R-:W-:Y:S05]  /*69b0*/  @!P0 BRA `(.L_x_104) ;  /* 0xfffffffc00f08947 */ /* 0x004fea000383ffff */
[----:B------:R-:W-:Y:S05]  /*69c0*/  BRA `(.L_x_26) ;  /* 0xffffffb000507947 */ /* 0x000fea000383ffff */
.L_x_34:
[----:B-1----:R-:W-:-:S07]  /*69d0*/  MOV R0, UR17 ;  /* 0x0000001100007c02 */ /* 0x002fce0008000f00 */
.L_x_105:
[----:B-1----:R1:W2:Y:S02]  /*69e0*/  SYNCS.PHASECHK.TRANS64.TRYWAIT P0, [R0+URZ+0x28], R3 ;  /* 0x00002803000075a7 */ /* 0x0022a400080011ff */
[----:B--2---:R-:W-:Y:S05]  /*69f0*/  @!P0 NANOSLEEP.SYNCS 0x989680 ;  /* 0x009896800000895d */ /* 0x004fea0003900000 */
[----:B------:R-:W2:Y:S02]  /*6a00*/  @!P0 SYNCS.PHASECHK.TRANS64 P0, [R0+URZ+0x28], R3 ;  /* 0x00002803000085a7 */ /* 0x000ea400080010ff */
[----:B--2---:R-:W-:Y:S05]  /*6a10*/  @!P0 BRA `(.L_x_105) ;  /* 0xfffffffc00f08947 */ /* 0x004fea000383ffff */
[----:B------:R-:W-:Y:S05]  /*6a20*/  BRA `(.L_x_33) ;  /* 0xffffffb400147947 */ /* 0x000fea000383ffff */
.L_x_39:
[----:B-1----:R1:W2:Y:S02]  /*6a30*/  SYNCS.PHASECHK.TRANS64.TRYWAIT P0, [R3+URZ+0x70], R0 ;  /* 0x00007000030075a7 */ /* 0x0022a400080011ff */
[----:B--2---:R-:W-:Y:S05]  /*6a40*/  @!P0 NANOSLEEP.SYNCS 0x989680 ;  /* 0x009896800000895d */ /* 0x004fea0003900000 */
[----:B------:R-:W2:Y:S02]  /*6a50*/  @!P0 SYNCS.PHASECHK.TRANS64 P0, [R3+URZ+0x70], R0 ;  /* 0x00007000030085a7 */ /* 0x000ea400080010ff */
[----:B--2---:R-:W-:Y:S05]  /*6a60*/  @!P0 BRA `(.L_x_39) ;  /* 0xfffffffc00f08947 */ /* 0x004fea000383ffff */
[----:B------:R-:W-:Y:S05]  /*6a70*/  BRA `(.L_x_106) ;  /* 0xffffffb400c07947 */ /* 0x000fea000383ffff */
.L_x_43:
[----:B------:R-:W-:-:S07]  /*6a80*/  MOV R0, UR4 ;  /* 0x0000000400007c02 */ /* 0x000fce0008000f00 */
.L_x_107:
[----:B-1----:R1:W2:Y:S02]  /*6a90*/  SYNCS.PHASECHK.TRANS64.TRYWAIT P0, [R0+URZ], R2 ;  /* 0x00000002000075a7 */ /* 0x0022a400080011ff */
[----:B--2---:R-:W-:Y:S05]  /*6aa0*/  @!P0 NANOSLEEP.SYNCS 0x989680 ;  /* 0x009896800000895d */ /* 0x004fea0003900000 */
[----:B------:R-:W2:Y:S02]  /*6ab0*/  @!P0 SYNCS.PHASECHK.TRANS64 P0, [R0+URZ], R2 ;  /* 0x00000002000085a7 */ /* 0x000ea400080010ff */
[----:B--2---:R-:W-:Y:S05]  /*6ac0*/  @!P0 BRA `(.L_x_107) ;  /* 0xfffffffc00f08947 */ /* 0x004fea000383ffff */
[----:B------:R-:W-:Y:S05]  /*6ad0*/  BRA `(.L_x_108) ;  /* 0xffffffbc00647947 */ /* 0x000fea000383ffff */
.L_x_44:
[----:B------:R-:W-:-:S07]  /*6ae0*/  MOV R0, UR5 ;  /* 0x0000000500007c02 */ /* 0x000fce0008000f00 */
.L_x_109:
[----:B-1----:R1:W2:Y:S02]  /*6af0*/  SYNCS.PHASECHK.TRANS64.TRYWAIT P0, [R0+URZ], R3 ;  /* 0x00000003000075a7 */ /* 0x0022a400080011ff */
[----:B--2---:R-:W-:Y:S05]  /*6b00*/  @!P0 NANOSLEEP.SYNCS 0x989680 ;  /* 0x009896800000895d */ /* 0x004fea0003900000 */
[----:B------:R-:W2:Y:S02]  /*6b10*/  @!P0 SYNCS.PHASECHK.TRANS64 P0, [R0+URZ], R3 ;  /* 0x00000003000085a7 */ /* 0x000ea400080010ff */
[----:B--2---:R-:W-:Y:S05]  /*6b20*/  @!P0 BRA `(.L_x_109) ;  /* 0xfffffffc00f08947 */ /* 0x004fea000383ffff */
[----:B------:R-:W-:Y:S05]  /*6b30*/  BRA `(.L_x_110) ;  /* 0xffffffbc00707947 */ /* 0x000fea000383ffff */
.L_x_45:
[----:B------:R-:W-:-:S07]  /*6b40*/  MOV R0, UR5 ;  /* 0x0000000500007c02 */ /* 0x000fce0008000f00 */
.L_x_111:
[----:B-1----:R1:W2:Y:S02]  /*6b50*/  SYNCS.PHASECHK.TRANS64.TRYWAIT P0, [R0+URZ], R3 ;  /* 0x00000003000075a7 */ /* 0x0022a400080011ff */
[----:B--2---:R-:W-:Y:S05]  /*6b60*/  @!P0 NANOSLEEP.SYNCS 0x989680 ;  /* 0x009896800000895d */ /* 0x004fea0003900000 */
[----:B------:R-:W2:Y:S02]  /*6b70*/  @!P0 SYNCS.PHASECHK.TRANS64 P0, [R0+URZ], R3 ;  /* 0x00000003000085a7 */ /* 0x000ea400080010ff */
[----:B--2---:R-:W-:Y:S05]  /*6b80*/  @!P0 BRA `(.L_x_111) ;  /* 0xfffffffc00f08947 */ /* 0x004fea000383ffff */
[----:B------:R-:W-:Y:S05]  /*6b90*/  BRA `(.L_x_112) ;  /* 0xffffffbc007c7947 */ /* 0x000fea000383ffff */
.L_x_46:
[----:B------:R-:W-:-:S07]  /*6ba0*/  MOV R0, UR5 ;  /* 0x0000000500007c02 */ /* 0x000fce0008000f00 */
.L_x_113:
[----:B-1----:R1:W2:Y:S02]  /*6bb0*/  SYNCS.PHASECHK.TRANS64.TRYWAIT P0, [R0+URZ], R3 ;  /* 0x00000003000075a7 */ /* 0x0022a400080011ff */
[----:B--2---:R-:W-:Y:S05]  /*6bc0*/  @!P0 NANOSLEEP.SYNCS 0x989680 ;  /* 0x009896800000895d */ /* 0x004fea0003900000 */
[----:B------:R-:W2:Y:S02]  /*6bd0*/  @!P0 SYNCS.PHASECHK.TRANS64 P0, [R0+URZ], R3 ;  /* 0x00000003000085a7 */ /* 0x000ea400080010ff */
[----:B--2---:R-:W-:Y:S05]  /*6be0*/  @!P0 BRA `(.L_x_113) ;  /* 0xfffffffc00f08947 */ /* 0x004fea000383ffff */
[----:B------:R-:W-:Y:S05]  /*6bf0*/  BRA `(.L_x_114) ;  /* 0xffffffbc00887947 */ /* 0x000fea000383ffff */
.L_x_49:
[----:B--2---:R2:W3:Y:S02]  /*6c00*/  SYNCS.PHASECHK.TRANS64.TRYWAIT P0, [R2+URZ+0xd0], R4 ;  /* 0x0000d004020075a7 */ /* 0x0044e400080011ff */
[----:B---3--:R-:W-:Y:S05]  /*6c10*/  @!P0 NANOSLEEP.SYNCS 0x989680 ;  /* 0x009896800000895d */ /* 0x008fea0003900000 */
[----:B------:R-:W3:Y:S02]  /*6c20*/  @!P0 SYNCS.PHASECHK.TRANS64 P0, [R2+URZ+0xd0], R4 ;  /* 0x0000d004020085a7 */ /* 0x000ee400080010ff */
[----:B---3--:R-:W-:Y:S05]  /*6c30*/  @!P0 BRA `(.L_x_49) ;  /* 0xfffffffc00f08947 */ /* 0x008fea000383ffff */
[----:B------:R-:W-:Y:S05]  /*6c40*/  BRA `(.L_x_115) ;  /* 0xffffffbc00e47947 */ /* 0x000fea000383ffff */
.L_x_50:
[----:B------:R-:W-:-:S07]  /*6c50*/  MOV R2, UR4 ;  /* 0x0000000400027c02 */ /* 0x000fce0008000f00 */
.L_x_116:
[----:B--2---:R2:W3:Y:S02]  /*6c60*/  SYNCS.PHASECHK.TRANS64.TRYWAIT P0, [R2+URZ+0x80], R5 ;  /* 0x00008005020075a7 */ /* 0x0044e400080011ff */
[----:B---3--:R-:W-:Y:S05]  /*6c70*/  @!P0 NANOSLEEP.SYNCS 0x989680 ;  /* 0x009896800000895d */ /* 0x008fea0003900000 */
[----:B------:R-:W3:Y:S02]  /*6c80*/  @!P0 SYNCS.PHASECHK.TRANS64 P0, [R2+URZ+0x80], R5 ;  /* 0x00008005020085a7 */ /* 0x000ee400080010ff */
[----:B---3--:R-:W-:Y:S05]  /*6c90*/  @!P0 BRA `(.L_x_116) ;  /* 0xfffffffc00f08947 */ /* 0x008fea000383ffff */
[----:B------:R-:W-:Y:S05]  /*6ca0*/  BRA `(.L_x_117) ;  /* 0xffffffbc00f47947 */ /* 0x000fea000383ffff */
.L_x_51:
[----:B--2---:R2:W3:Y:S02]  /*6cb0*/  SYNCS.PHASECHK.TRANS64.TRYWAIT P1, [R2+URZ+0x70], R4 ;  /* 0x00007004020075a7 */ /* 0x0044e400080211ff */
[----:B---3--:R-:W-:Y:S05]  /*6cc0*/  @!P1 NANOSLEEP.SYNCS 0x989680 ;  /* 0x009896800000995d */ /* 0x008fea0003900000 */
[----:B------:R-:W3:Y:S02]  /*6cd0*/  @!P1 SYNCS.PHASECHK.TRANS64 P1, [R2+URZ+0x70], R4 ;  /* 0x00007004020095a7 */ /* 0x000ee400080210ff */
[----:B---3--:R-:W-:Y:S05]  /*6ce0*/  @!P1 BRA `(.L_x_51) ;  /* 0xfffffffc00f09947 */ /* 0x008fea000383ffff */
[----:B------:R-:W-:Y:S05]  /*6cf0*/  BRA `(.L_x_118) ;  /* 0xffffffc000247947 */ /* 0x000fea000383ffff */
.L_x_54:
[----:B------:R-:W-:-:S07]  /*6d00*/  MOV R0, UR4 ;  /* 0x0000000400007c02 */ /* 0x000fce0008000f00 */
.L_x_119:
[----:B--2---:R2:W3:Y:S02]  /*6d10*/  SYNCS.PHASECHK.TRANS64.TRYWAIT P0, [R0+URZ+0x80], R2 ;  /* 0x00008002000075a7 */ /* 0x0044e400080011ff */
[----:B---3--:R-:W-:Y:S05]  /*6d20*/  @!P0 NANOSLEEP.SYNCS 0x989680 ;  /* 0x009896800000895d */ /* 0x008fea0003900000 */
[----:B------:R-:W3:Y:S02]  /*6d30*/  @!P0 SYNCS.PHASECHK.TRANS64 P0, [R0+URZ+0x80], R2 ;  /* 0x00008002000085a7 */ /* 0x000ee400080010ff */
[----:B---3--:R-:W-:Y:S05]  /*6d40*/  @!P0 BRA `(.L_x_119) ;  /* 0xfffffffc00f08947 */ /* 0x008fea000383ffff */
[----:B------:R-:W-:Y:S05]  /*6d50*/  BRA `(.L_x_53) ;  /* 0xffffffc000787947 */ /* 0x000fea000383ffff */
.L_x_61:
[----:B-1----:R1:W2:Y:S02]  /*6d60*/  SYNCS.PHASECHK.TRANS64.TRYWAIT P1, [R0+URZ+0x70], R2 ;  /* 0x00007002000075a7 */ /* 0x0022a400080211ff */
[----:B--2---:R-:W-:Y:S05]  /*6d70*/  @!P1 NANOSLEEP.SYNCS 0x989680 ;  /* 0x009896800000995d */ /* 0x004fea0003900000 */
[----:B------:R-:W2:Y:S02]  /*6d80*/  @!P1 SYNCS.PHASECHK.TRANS64 P1, [R0+URZ+0x70], R2 ;  /* 0x00007002000095a7 */ /* 0x000ea400080210ff */
[----:B--2---:R-:W-:Y:S05]  /*6d90*/  @!P1 BRA `(.L_x_61) ;  /* 0xfffffffc00f09947 */ /* 0x004fea000383ffff */
[----:B------:R-:W-:Y:S05]  /*6da0*/  BRA `(.L_x_120) ;  /* 0xffffffc400dc7947 */ /* 0x000fea000383ffff */
.L_x_62:
[----:B------:R-:W-:-:S07]  /*6db0*/  MOV R2, UR23 ;  /* 0x0000001700027c02 */ /* 0x000fce0008000f00 */
.L_x_121:
[----:B-1----:R1:W2:Y:S02]  /*6dc0*/  SYNCS.PHASECHK.TRANS64.TRYWAIT P0, [R2+URZ+0xb0], R0 ;  /* 0x0000b000020075a7 */ /* 0x0022a400080011ff */
[----:B--2---:R-:W-:Y:S05]  /*6dd0*/  @!P0 NANOSLEEP.SYNCS 0x989680 ;  /* 0x009896800000895d */ /* 0x004fea0003900000 */
[----:B------:R-:W2:Y:S02]  /*6de0*/  @!P0 SYNCS.PHASECHK.TRANS64 P0, [R2+URZ+0xb0], R0 ;  /* 0x0000b000020085a7 */ /* 0x000ea400080010ff */
[----:B--2---:R-:W-:Y:S05]  /*6df0*/  @!P0 BRA `(.L_x_121) ;  /* 0xfffffffc00f08947 */ /* 0x004fea000383ffff */
[----:B------:R-:W-:Y:S05]  /*6e00*/  BRA `(.L_x_122) ;  /* 0xffffffc8002c7947 */ /* 0x000fea000383ffff */
.L_x_65:
[----:B------:R-:W-:Y:S07]  /*6e10*/  MOV R0, UR5 ;  /* 0x0000000500007c02 */ /* 0x000fee0008000f00 */
.L_x_123:
[----:B-1----:R1:W2:Y:S02]  /*6e20*/  SYNCS.PHASECHK.TRANS64.TRYWAIT P0, [R0+URZ], R2 ;  /* 0x00000002000075a7 */ /* 0x0022a400080011ff */
[----:B--2---:R-:W-:Y:S05]  /*6e30*/  @!P0 NANOSLEEP.SYNCS 0x989680 ;  /* 0x009896800000895d */ /* 0x004fea0003900000 */
[----:B------:R-:W2:Y:S02]  /*6e40*/  @!P0 SYNCS.PHASECHK.TRANS64 P0, [R0+URZ], R2 ;  /* 0x00000002000085a7 */ /* 0x000ea400080010ff */
[----:B--2---:R-:W-:Y:S05]  /*6e50*/  @!P0 BRA `(.L_x_123) ;  /* 0xfffffffc00f08947 */ /* 0x004fea000383ffff */
[----:B------:R-:W-:Y:S05]  /*6e60*/  BRA `(.L_x_64) ;  /* 0xffffffc800487947 */ /* 0x000fea000383ffff */
.L_x_68:
[----:B------:R-:W-:-:S07]  /*6e70*/  MOV R0, UR4 ;  /* 0x0000000400007c02 */ /* 0x000fce0008000f00 */
.L_x_124:
[----:B--2---:R2:W4:Y:S02]  /*6e80*/  SYNCS.PHASECHK.TRANS64.TRYWAIT P0, [R0+URZ], R2 ;  /* 0x00000002000075a7 */ /* 0x00452400080011ff */
[----:B----4-:R-:W-:Y:S05]  /*6e90*/  @!P0 NANOSLEEP.SYNCS 0x989680 ;  /* 0x009896800000895d */ /* 0x010fea0003900000 */
[----:B------:R-:W4:Y:S02]  /*6ea0*/  @!P0 SYNCS.PHASECHK.TRANS64 P0, [R0+URZ], R2 ;  /* 0x00000002000085a7 */ /* 0x000f2400080010ff */
[----:B----4-:R-:W-:Y:S05]  /*6eb0*/  @!P0 BRA `(.L_x_124) ;  /* 0xfffffffc00f08947 */ /* 0x010fea000383ffff */
[----:B------:R-:W-:Y:S05]  /*6ec0*/  BRA `(.L_x_125) ;  /* 0xffffffc800fc7947 */ /* 0x000fea000383ffff */
.L_x_69:
[----:B------:R-:W-:-:S07]  /*6ed0*/  MOV R0, UR5 ;  /* 0x0000000500007c02 */ /* 0x000fce0008000f00 */
.L_x_126:
[----:B-1----:R1:W2:Y:S02]  /*6ee0*/  SYNCS.PHASECHK.TRANS64.TRYWAIT P0, [R0+URZ], R3 ;  /* 0x00000003000075a7 */ /* 0x0022a400080011ff */
[----:B--2---:R-:W-:Y:S05]  /*6ef0*/  @!P0 NANOSLEEP.SYNCS 0x989680 ;  /* 0x009896800000895d */ /* 0x004fea0003900000 */
[----:B------:R-:W2:Y:S02]  /*6f00*/  @!P0 SYNCS.PHASECHK.TRANS64 P0, [R0+URZ], R3 ;  /* 0x00000003000085a7 */ /* 0x000ea400080010ff */
[----:B--2---:R-:W-:Y:S05]  /*6f10*/  @!P0 BRA `(.L_x_126) ;  /* 0xfffffffc00f08947 */ /* 0x004fea000383ffff */
[----:B------:R-:W-:Y:S05]  /*6f20*/  BRA `(.L_x_127) ;  /* 0xffffffcc00087947 */ /* 0x000fea000383ffff */
.L_x_70:
[----:B------:R-:W-:-:S07]  /*6f30*/  MOV R0, UR5 ;  /* 0x0000000500007c02 */ /* 0x000fce0008000f00 */
.L_x_128:
[----:B-1----:R1:W2:Y:S02]  /*6f40*/  SYNCS.PHASECHK.TRANS64.TRYWAIT P0, [R0+URZ], R3 ;  /* 0x00000003000075a7 */ /* 0x0022a400080011ff */
[----:B--2---:R-:W-:Y:S05]  /*6f50*/  @!P0 NANOSLEEP.SYNCS 0x989680 ;  /* 0x009896800000895d */ /* 0x004fea0003900000 */
[----:B------:R-:W2:Y:S02]  /*6f60*/  @!P0 SYNCS.PHASECHK.TRANS64 P0, [R0+URZ], R3 ;  /* 0x00000003000085a7 */ /* 0x000ea400080010ff */
[----:B--2---:R-:W-:Y:S05]  /*6f70*/  @!P0 BRA `(.L_x_128) ;  /* 0xfffffffc00f08947 */ /* 0x004fea000383ffff */
[----:B------:R-:W-:Y:S05]  /*6f80*/  BRA `(.L_x_129) ;  /* 0xffffffcc00147947 */ /* 0x000fea000383ffff */
.L_x_71:
[----:B-1----:R-:W-:-:S07]  /*6f90*/  MOV R0, UR4 ;  /* 0x0000000400007c02 */ /* 0x002fce0008000f00 */
.L_x_130:
[----:B-1----:R1:W2:Y:S02]  /*6fa0*/  SYNCS.PHASECHK.TRANS64.TRYWAIT P0, [R0+URZ], R2 ;  /* 0x00000002000075a7 */ /* 0x0022a400080011ff */
[----:B--2---:R-:W-:Y:S05]  /*6fb0*/  @!P0 NANOSLEEP.SYNCS 0x989680 ;  /* 0x009896800000895d */ /* 0x004fea0003900000 */
[----:B------:R-:W2:Y:S02]  /*6fc0*/  @!P0 SYNCS.PHASECHK.TRANS64 P0, [R0+URZ], R2 ;  /* 0x00000002000085a7 */ /* 0x000ea400080010ff */
[----:B--2---:R-:W-:Y:S05]  /*6fd0*/  @!P0 BRA `(.L_x_130) ;  /* 0xfffffffc00f08947 */ /* 0x004fea000383ffff */
[----:B------:R-:W-:Y:S05]  /*6fe0*/  BRA `(.L_x_131) ;  /* 0xffffffcc00207947 */ /* 0x000fea000383ffff */
.L_x_76:
[----:B---3--:R3:W4:Y:S02]  /*6ff0*/  SYNCS.PHASECHK.TRANS64.TRYWAIT P0, [R7+URZ+0x70], R0 ;  /* 0x00007000070075a7 */ /* 0x00872400080011ff */
[----:B----4-:R-:W-:Y:S05]  /*7000*/  @!P0 NANOSLEEP.SYNCS 0x989680 ;  /* 0x009896800000895d */ /* 0x010fea0003900000 */
[----:B------:R-:W4:Y:S02]  /*7010*/  @!P0 SYNCS.PHASECHK.TRANS64 P0, [R7+URZ+0x70], R0 ;  /* 0x00007000070085a7 */ /* 0x000f2400080010ff */
[----:B----4-:R-:W-:Y:S05]  /*7020*/  @!P0 BRA `(.L_x_76) ;  /* 0xfffffffc00f08947 */ /* 0x010fea000383ffff */
[----:B------:R-:W-:Y:S05]  /*7030*/  BRA `(.L_x_132) ;  /* 0xffffffd000347947 */ /* 0x000fea000383ffff */
.L_x_79:
[----:B-1----:R-:W-:Y:S07]  /*7040*/  MOV R0, UR17 ;  /* 0x0000001100007c02 */ /* 0x002fee0008000f00 */
.L_x_133:
[----:B-1----:R1:W3:Y:S02]  /*7050*/  SYNCS.PHASECHK.TRANS64.TRYWAIT P2, [R0+URZ+0x68], R7 ;  /* 0x00006807000075a7 */ /* 0x0022e400080411ff */
[----:B---3--:R-:W-:Y:S05]  /*7060*/  @!P2 NANOSLEEP.SYNCS 0x989680 ;  /* 0x009896800000a95d */ /* 0x008fea0003900000 */
[----:B------:R-:W3:Y:S02]  /*7070*/  @!P2 SYNCS.PHASECHK.TRANS64 P2, [R0+URZ+0x68], R7 ;  /* 0x000068070000a5a7 */ /* 0x000ee400080410ff */
[----:B---3--:R-:W-:Y:S05]  /*7080*/  @!P2 BRA `(.L_x_133) ;  /* 0xfffffffc00f0a947 */ /* 0x008fea000383ffff */
[----:B------:R-:W-:Y:S05]  /*7090*/  BRA `(.L_x_78) ;  /* 0xffffffd400947947 */ /* 0x000fea000383ffff */
.L_x_82:
[----:B-1----:R-:W-:Y:S07]  /*70a0*/  MOV R0, UR17 ;  /* 0x0000001100007c02 */ /* 0x002fee0008000f00 */
.L_x_134:
[----:B-1----:R1:W3:Y:S02]  /*70b0*/  SYNCS.PHASECHK.TRANS64.TRYWAIT P0, [R0+URZ+0x58], R6 ;  /* 0x00005806000075a7 */ /* 0x0022e400080011ff */
[----:B---3--:R-:W-:Y:S05]  /*70c0*/  @!P0 NANOSLEEP.SYNCS 0x989680 ;  /* 0x009896800000895d */ /* 0x008fea0003900000 */
[----:B------:R-:W3:Y:S02]  /*70d0*/  @!P0 SYNCS.PHASECHK.TRANS64 P0, [R0+URZ+0x58], R6 ;  /* 0x00005806000085a7 */ /* 0x000ee400080010ff */
[----:B---3--:R-:W-:Y:S05]  /*70e0*/  @!P0 BRA `(.L_x_134) ;  /* 0xfffffffc00f08947 */ /* 0x008fea000383ffff */
[----:B------:R-:W-:Y:S05]  /*70f0*/  BRA `(.L_x_135) ;  /* 0xffffffd400e47947 */ /* 0x000fea000383ffff */
.L_x_85:
[----:B---3--:R3:W1:Y:S02]  /*7100*/  SYNCS.PHASECHK.TRANS64.TRYWAIT P0, [R3+URZ+0x70], R0 ;  /* 0x00007000030075a7 */ /* 0x00866400080011ff */
[----:B-1----:R-:W-:Y:S05]  /*7110*/  @!P0 NANOSLEEP.SYNCS 0x989680 ;  /* 0x009896800000895d */ /* 0x002fea0003900000 */
[----:B------:R-:W1:Y:S02]  /*7120*/  @!P0 SYNCS.PHASECHK.TRANS64 P0, [R3+URZ+0x70], R0 ;  /* 0x00007000030085a7 */ /* 0x000e6400080010ff */
[----:B-1----:R-:W-:Y:S05]  /*7130*/  @!P0 BRA `(.L_x_85) ;  /* 0xfffffffc00f08947 */ /* 0x002fea000383ffff */
[----:B------:R-:W-:Y:S05]  /*7140*/  BRA `(.L_x_136) ;  /* 0xffffffdc00307947 */ /* 0x000fea000383ffff */
.L_x_96:
[----:B-1----:R-:W-:Y:S04]  /*7150*/  MOV R0, UR44 ;  /* 0x0000002c00007c02 */ /* 0x002fe80008000f00 */
[----:B------:R1:W2:Y:S03]  /*7160*/  SYNCS.PHASECHK.TRANS64.TRYWAIT P1, [R0+URZ+0x50], R4 ;  /* 0x00005004000075a7 */ /* 0x0002a600080211ff */
[----:B--2---:R-:W-:Y:S05]  /*7170*/  @!P1 NANOSLEEP.SYNCS 0x989680 ;  /* 0x009896800000995d */ /* 0x004fea0003900000 */
[----:B------:R-:W2:Y:S02]  /*7180*/  @!P1 SYNCS.PHASECHK.TRANS64 P1, [R0+URZ+0x50], R4 ;  /* 0x00005004000095a7 */ /* 0x000ea400080210ff */
[----:B--2---:R-:W-:Y:S05]  /*7190*/  @!P1 BRA `(.L_x_96) ;  /* 0xfffffffc00ec9947 */ /* 0x004fea000383ffff */
[----:B------:R-:W-:Y:S05]  /*71a0*/  BRA `(.L_x_95) ;  /* 0xffffffe800807947 */ /* 0x000fea000383ffff */
.L_x_98:
[----:B------:R1:W1:Y:S02]  /*71b0*/  SYNCS.PHASECHK.TRANS64.TRYWAIT P1, [R22+URZ+0x90], R3 ;  /* 0x00009003160075a7 */ /* 0x00026400080211ff */
[----:B-1----:R-:W-:Y:S05]  /*71c0*/  @!P1 NANOSLEEP.SYNCS 0x989680 ;  /* 0x009896800000995d */ /* 0x002fea0003900000 */
[----:B------:R-:W1:Y:S02]  /*71d0*/  @!P1 SYNCS.PHASECHK.TRANS64 P1, [R22+URZ+0x90], R3 ;  /* 0x00009003160095a7 */ /* 0x000e6400080210ff */
[----:B-1----:R-:W-:Y:S05]  /*71e0*/  @!P1 BRA `(.L_x_98) ;  /* 0xfffffffc00f09947 */ /* 0x002fea000383ffff */
[----:B------:R-:W-:Y:S05]  /*71f0*/  BRA `(.L_x_97) ;  /* 0xffffffe800bc7947 */ /* 0x000fea000383ffff */
        .weak           $__internal_0_$__cuda_sm10x_tcgen05_guardrail_trap_col_being_dealloced_not_returned_by_alloc
        .type           $__internal_0_$__cuda_sm10x_tcgen05_guardrail_trap_col_being_dealloced_not_returned_by_alloc,@function
        .size           $__internal_0_$__cuda_sm10x_tcgen05_guardrail_trap_col_being_dealloced_not_returned_by_alloc,($__internal_1_$__cuda_sm10x_tcgen05_guardrail_trap_phase_invalid_during_alloc - $__internal_0_$__cuda_sm10x_tcgen05_guardrail_trap_col_being_dealloced_not_returned_by_alloc)
$__internal_0_$__cuda_sm10x_tcgen05_guardrail_trap_col_being_dealloced_not_returned_by_alloc:
[----:B------:R-:W-:Y:S05]  /*7200*/  BPT.TRAP 0x1 ;  /* 0x000000040000795c */ /* 0x000fea0000300000 */
[----:B------:R-:W-:-:S04]  /*7210*/  HFMA2 R3, -RZ, RZ, 0, 0 ;  /* 0x00000000ff037431 */ /* 0x000fc800000001ff */
[----:B------:R-:W-:Y:S05]  /*7220*/  RET.REL.NODEC R2 `(_ZN7cutlass13device_kernelINS_4gemm6kernel13GemmUniversalIN4cute5tupleIJiiiiEEENS1_10collective13CollectiveMmaINS1_35MainloopSm100TmaUmmaWarpSpecializedILi5ELi2ELi4ENS5_IJNS4_1CILi2EEESB_NSA_ILi1EEEEEEEENS5_IJNSA_ILi64EEESF_SF_EEENS_12float_e5m2_tENS5_IJlSC_lEEESH_SI_NS4_8TiledMMAINS4_8MMA_AtomIJNS4_10MMA_TraitsINS4_19SM100_MMA_F8F6F4_SSEJSH_SH_fSF_SF_NS4_17integral_constantINS4_4UMMA5MajorELSP_0EEESQ_NSN_INSO_7ScaleInELSR_0EEESS_EEEEEENS4_6LayoutINS5_IJSC_SC_SC_EEENS5_IJNSA_ILi0EEESX_SX_EEEEENS5_IJNS4_10UnderscoreES10_S10_EEEEENS4_23SM90_TMA_LOAD_MULTICASTENS4_14ComposedLayoutINS4_7SwizzleILi2ELi4ELi3EEENS4_18smem_ptr_flag_bitsILi8EEENSV_INS5_IJNSA_ILi8EEESF_EEENS5_IJSF_SC_EEEEEEEvNS4_8identityES13_S1D_vS1E_EENS_8epilogue10collective18CollectiveEpilogueINS1G_23Sm100TmaWarpSpecializedILi1ELi1ELi32ELb0ELb0EEEJSG_NS5_IJNSV_ISF_SC_EES1L_EEESH_SI_SH_SI_NS1G_6fusion15FusionCallbacksIS1K_NS1N_17LinearCombinationISH_fSH_fLNS_15FloatRoundStyleE2EEESG_S1M_JEEENS4_5SM1004TMEM4LOAD26SM100_TMEM_LOAD_16dp32b32xENS4_13SM90_TMA_LOADES1D_NS4_39AutoVectorizingCopyWithAssumedAlignmentILi128EEENS4_14SM90_TMA_STOREES1D_S1Z_S1Z_EEEvvEEEEvNT_6ParamsE) ;  /* 0xffffff8c02747950 */ /* 0x000fea0003c3ffff */
        .weak           $__internal_1_$__cuda_sm10x_tcgen05_guardrail_trap_phase_invalid_during_alloc
        .type           $__internal_1_$__cuda_sm10x_tcgen05_guardrail_trap_phase_invalid_during_alloc,@function
        .size           $__internal_1_$__cuda_sm10x_tcgen05_guardrail_trap_phase_invalid_during_alloc,($__internal_2_$__cuda_sm10x_tcgen05_guardrail_trap_unallocated_columns_being_dealloced - $__internal_1_$__cuda_sm10x_tcgen05_guardrail_trap_phase_invalid_during_alloc)
$__internal_1_$__cuda_sm10x_tcgen05_guardrail_trap_phase_invalid_during_alloc:
[----:B------:R-:W-:Y:S05]  /*7230*/  BPT.TRAP 0x1 ;  /* 0x000000040000795c */ /* 0x000fea0000300000 */
[----:B------:R-:W-:-:S04]  /*7240*/  MOV R5, 0x0 ;  /* 0x0000000000057802 */ /* 0x000fc80000000f00 */
[----:B------:R-:W-:Y:S05]  /*7250*/  RET.REL.NODEC R4 `(_ZN7cutlass13device_kernelINS_4gemm6kernel13GemmUniversalIN4cute5tupleIJiiiiEEENS1_10collective13CollectiveMmaINS1_35MainloopSm100TmaUmmaWarpSpecializedILi5ELi2ELi4ENS5_IJNS4_1CILi2EEESB_NSA_ILi1EEEEEEEENS5_IJNSA_ILi64EEESF_SF_EEENS_12float_e5m2_tENS5_IJlSC_lEEESH_SI_NS4_8TiledMMAINS4_8MMA_AtomIJNS4_10MMA_TraitsINS4_19SM100_MMA_F8F6F4_SSEJSH_SH_fSF_SF_NS4_17integral_constantINS4_4UMMA5MajorELSP_0EEESQ_NSN_INSO_7ScaleInELSR_0EEESS_EEEEEENS4_6LayoutINS5_IJSC_SC_SC_EEENS5_IJNSA_ILi0EEESX_SX_EEEEENS5_IJNS4_10UnderscoreES10_S10_EEEEENS4_23SM90_TMA_LOAD_MULTICASTENS4_14ComposedLayoutINS4_7SwizzleILi2ELi4ELi3EEENS4_18smem_ptr_flag_bitsILi8EEENSV_INS5_IJNSA_ILi8EEESF_EEENS5_IJSF_SC_EEEEEEEvNS4_8identityES13_S1D_vS1E_EENS_8epilogue10collective18CollectiveEpilogueINS1G_23Sm100TmaWarpSpecializedILi1ELi1ELi32ELb0ELb0EEEJSG_NS5_IJNSV_ISF_SC_EES1L_EEESH_SI_SH_SI_NS1G_6fusion15FusionCallbacksIS1K_NS1N_17LinearCombinationISH_fSH_fLNS_15FloatRoundStyleE2EEESG_S1M_JEEENS4_5SM1004TMEM4LOAD26SM100_TMEM_LOAD_16dp32b32xENS4_13SM90_TMA_LOADES1D_NS4_39AutoVectorizingCopyWithAssumedAlignmentILi128EEENS4_14SM90_TMA_STOREES1D_S1Z_S1Z_EEEvvEEEEvNT_6ParamsE) ;  /* 0xffffff8c04687950 */ /* 0x000fea0003c3ffff */
        .weak           $__internal_2_$__cuda_sm10x_tcgen05_guardrail_trap_unallocated_columns_being_dealloced
        .type           $__internal_2_$__cuda_sm10x_tcgen05_guardrail_trap_unallocated_columns_being_dealloced,@function
        .size           $__internal_2_$__cuda_sm10x_tcgen05_guardrail_trap_unallocated_columns_being_dealloced,(.L_x_138 - $__internal_2_$__cuda_sm10x_tcgen05_guardrail_trap_unallocated_columns_being_dealloced)
$__internal_2_$__cuda_sm10x_tcgen05_guardrail_trap_unallocated_columns_being_dealloced:
[----:B------:R-:W-:Y:S05]  /*7260*/  BPT.TRAP 0x1 ;  /* 0x000000040000795c */ /* 0x000fea0000300000 */
[----:B------:R-:W-:-:S04]  /*7270*/  HFMA2 R3, -RZ, RZ, 0, 0 ;  /* 0x00000000ff037431 */ /* 0x000fc800000001ff */
[----:B------:R-:W-:Y:S05]  /*7280*/  RET.REL.NODEC R2 `(_ZN7cutlass13device_kernelINS_4gemm6kernel13GemmUniversalIN4cute5tupleIJiiiiEEENS1_10collective13CollectiveMmaINS1_35MainloopSm100TmaUmmaWarpSpecializedILi5ELi2ELi4ENS5_IJNS4_1CILi2EEESB_NSA_ILi1EEEEEEEENS5_IJNSA_ILi64EEESF_SF_EEENS_12float_e5m2_tENS5_IJlSC_lEEESH_SI_NS4_8TiledMMAINS4_8MMA_AtomIJNS4_10MMA_TraitsINS4_19SM100_MMA_F8F6F4_SSEJSH_SH_fSF_SF_NS4_17integral_constantINS4_4UMMA5MajorELSP_0EEESQ_NSN_INSO_7ScaleInELSR_0EEESS_EEEEEENS4_6LayoutINS5_IJSC_SC_SC_EEENS5_IJNSA_ILi0EEESX_SX_EEEEENS5_IJNS4_10UnderscoreES10_S10_EEEEENS4_23SM90_TMA_LOAD_MULTICASTENS4_14ComposedLayoutINS4_7SwizzleILi2ELi4ELi3EEENS4_18smem_ptr_flag_bitsILi8EEENSV_INS5_IJNSA_ILi8EEESF_EEENS5_IJSF_SC_EEEEEEEvNS4_8identityES13_S1D_vS1E_EENS_8epilogue10collective18CollectiveEpilogueINS1G_23Sm100TmaWarpSpecializedILi1ELi1ELi32ELb0ELb0EEEJSG_NS5_IJNSV_ISF_SC_EES1L_EEESH_SI_SH_SI_NS1G_6fusion15FusionCallbacksIS1K_NS1N_17LinearCombinationISH_fSH_fLNS_15FloatRoundStyleE2EEESG_S1M_JEEENS4_5SM1004TMEM4LOAD26SM100_TMEM_LOAD_16dp32b32xENS4_13SM90_TMA_LOADES1D_NS4_39AutoVectorizingCopyWithAssumedAlignmentILi128EEENS4_14SM90_TMA_STOREES1D_S1Z_S1Z_EEEvvEEEEvNT_6ParamsE) ;  /* 0xffffff8c025c7950 */ /* 0x000fea0003c3ffff */
.L_x_137:
[----:B------:R-:W-:-:S00]  /*7290*/  BRA `(.L_x_137) ;  /* 0xfffffffc00fc7947 */ /* 0x000fc0000383ffff */
[----:B------:R-:W-:-:S00]  /*72a0*/  NOP ;  /* 0x0000000000007918 */ /* 0x000fc00000000000 */
        /* <DEDUP_REMOVED lines=13> */
.L_x_138:


//--------------------- .nv.global.init           --------------------------
	.section	.nv.global.init,"aw",@progbits
.nv.global.init:
	.type		$str$27,@object
	.size		$str$27,($str$28 - $str$27)
$str$27:
        /*0000*/ 	.byte	0x28, 0x61, 0x64, 0x64, 0x72, 0x65, 0x73, 0x73, 0x20, 0x26, 0x20, 0x6d, 0x61, 0x73, 0x6b, 0x29
        /*0010*/ 	.byte	0x20, 0x3d, 0x3d, 0x20, 0x30, 0x00
	.type		$str$28,@object
	.size		$str$28,($str$26 - $str$28)
$str$28:
        /*0016*/ 	.byte	0x2f, 0x74, 0x6d, 0x70, 0x2f, 0x63, 0x75, 0x74, 0x6c, 0x61, 0x73, 0x73, 0x5f, 0x73, 0x77, 0x65
        /*0026*/ 	.byte	0x65, 0x70, 0x5f, 0x73, 0x72, 0x63, 0x2f, 0x69, 0x6e, 0x63, 0x6c, 0x75, 0x64, 0x65, 0x2f, 0x63
        /*0036*/ 	.byte	0x75, 0x74, 0x65, 0x2f, 0x70, 0x6f, 0x69, 0x6e, 0x74, 0x65, 0x72, 0x5f, 0x66, 0x6c, 0x61, 0x67
        /*0046*/ 	.byte	0x67, 0x65, 0x64, 0x2e, 0x68, 0x70, 0x70, 0x00
	.type		$str$26,@object
	.size		$str$26,($str$25 - $str$26)
$str$26:
        /*004e*/ 	.byte	0x2f, 0x74, 0x6d, 0x70, 0x2f, 0x63, 0x75, 0x74, 0x6c, 0x61, 0x73, 0x73, 0x5f, 0x73, 0x77, 0x65
        /*005e*/ 	.byte	0x65, 0x70, 0x5f, 0x73, 0x72, 0x63, 0x2f, 0x69, 0x6e, 0x63, 0x6c, 0x75, 0x64, 0x65, 0x2f, 0x63
        /*006e*/ 	.byte	0x75, 0x74, 0x65, 0x2f, 0x61, 0x74, 0x6f, 0x6d, 0x2f, 0x63, 0x6f, 0x70, 0x79, 0x5f, 0x74, 0x72
        /*007e*/ 	.byte	0x61, 0x69, 0x74, 0x73, 0x5f, 0x73, 0x6d, 0x31, 0x30, 0x30, 0x2e, 0x68, 0x70, 0x70, 0x00
	.type		$str$25,@object
	.size		$str$25,(__unnamed_1 - $str$25)
$str$25:
        /*008d*/ 	.byte	0x28, 0x28, 0x75, 0x69, 0x6e, 0x74, 0x33, 0x32, 0x5f, 0x74, 0x28, 0x74, 0x68, 0x72, 0x65, 0x61
        /*009d*/ 	.byte	0x64, 0x49, 0x64, 0x78, 0x2e, 0x78, 0x29, 0x20, 0x2f, 0x20, 0x33, 0x32, 0x29, 0x20, 0x25, 0x20
        /*00ad*/ 	.byte	0x34, 0x29, 0x20, 0x3d, 0x3d, 0x20, 0x28, 0x28, 0x28, 0x74, 0x6d, 0x65, 0x6d, 0x5f, 0x61, 0x64
        /*00bd*/ 	.byte	0x64, 0x72, 0x20, 0x3e, 0x3e, 0x20, 0x31, 0x36, 0x29, 0x20, 0x2f, 0x20, 0x33, 0x32, 0x29, 0x20
        /*00cd*/ 	.byte	0x25, 0x20, 0x34, 0x29, 0x00
	.type		__unnamed_1,@object
	.size		__unnamed_1,(__unnamed_2 - __unnamed_1)
__unnamed_1:
        /*00d2*/ 	.byte	0x61, 0x75, 0x74, 0x6f, 0x20, 0x63, 0x75, 0x74, 0x65, 0x3a, 0x3a, 0x61, 0x73, 0x5f, 0x70, 0x6f
        /* <DEDUP_REMOVED lines=24> */
        /*0262*/ 	.byte	0x3c, 0x34, 0x30, 0x39, 0x36, 0x3e, 0x3e, 0x3e, 0x3e, 0x5d, 0x00
	.type		__unnamed_2,@object
	.size		__unnamed_2,(.L_2 - __unnamed_2)
__unnamed_2:
        /* <DEDUP_REMOVED lines=40> */
        /*04ed*/ 	.byte	0x74, 0x65, 0x3a, 0x3a, 0x43, 0x3c, 0x30, 0x3e, 0x3e, 0x3e, 0x3e, 0x5d, 0x00
.L_2:


//--------------------- .nv.shared._ZN7cutlass13device_kernelINS_4gemm6kernel13GemmUniversalIN4cute5tupleIJiiiiEEENS1_10collective13CollectiveMmaINS1_35MainloopSm100TmaUmmaWarpSpecializedILi5ELi2ELi4ENS5_IJNS4_1CILi2EEESB_NSA_ILi1EEEEEEEENS5_IJNSA_ILi64EEESF_SF_EEENS_12float_e5m2_tENS5_IJlSC_lEEESH_SI_NS4_8TiledMMAINS4_8MMA_AtomIJNS4_10MMA_TraitsINS4_19SM100_MMA_F8F6F4_SSEJSH_SH_fSF_SF_NS4_17integral_constantINS4_4UMMA5MajorELSP_0EEESQ_NSN_INSO_7ScaleInELSR_0EEESS_EEEEEENS4_6LayoutINS5_IJSC_SC_SC_EEENS5_IJNSA_ILi0EEESX_SX_EEEEENS5_IJNS4_10UnderscoreES10_S10_EEEEENS4_23SM90_TMA_LOAD_MULTICASTENS4_14ComposedLayoutINS4_7SwizzleILi2ELi4ELi3EEENS4_18smem_ptr_flag_bitsILi8EEENSV_INS5_IJNSA_ILi8EEESF_EEENS5_IJSF_SC_EEEEEEEvNS4_8identityES13_S1D_vS1E_EENS_8epilogue10collective18CollectiveEpilogueINS1G_23Sm100TmaWarpSpecializedILi1ELi1ELi32ELb0ELb0EEEJSG_NS5_IJNSV_ISF_SC_EES1L_EEESH_SI_SH_SI_NS1G_6fusion15FusionCallbacksIS1K_NS1N_17LinearCombinationISH_fSH_fLNS_15FloatRoundStyleE2EEESG_S1M_JEEENS4_5SM1004TMEM4LOAD26SM100_TMEM_LOAD_16dp32b32xENS4_13SM90_TMA_LOADES1D_NS4_39AutoVectorizingCopyWithAssumedAlignmentILi128EEENS4_14SM90_TMA_STOREES1D_S1Z_S1Z_EEEvvEEEEvNT_6ParamsE --------------------------
	.section	.nv.shared._ZN7cutlass13device_kernelINS_4gemm6kernel13GemmUniversalIN4cute5tupleIJiiiiEEENS1_10collective13CollectiveMmaINS1_35MainloopSm100TmaUmmaWarpSpecializedILi5ELi2ELi4ENS5_IJNS4_1CILi2EEESB_NSA_ILi1EEEEEEEENS5_IJNSA_ILi64EEESF_SF_EEENS_12float_e5m2_tENS5_IJlSC_lEEESH_SI_NS4_8TiledMMAINS4_8MMA_AtomIJNS4_10MMA_TraitsINS4_19SM100_MMA_F8F6F4_SSEJSH_SH_fSF_SF_NS4_17integral_constantINS4_4UMMA5MajorELSP_0EEESQ_NSN_INSO_7ScaleInELSR_0EEESS_EEEEEENS4_6LayoutINS5_IJSC_SC_SC_EEENS5_IJNSA_ILi0EEESX_SX_EEEEENS5_IJNS4_10UnderscoreES10_S10_EEEEENS4_23SM90_TMA_LOAD_MULTICASTENS4_14ComposedLayoutINS4_7SwizzleILi2ELi4ELi3EEENS4_18smem_ptr_flag_bitsILi8EEENSV_INS5_IJNSA_ILi8EEESF_EEENS5_IJSF_SC_EEEEEEEvNS4_8identityES13_S1D_vS1E_EENS_8epilogue10collective18CollectiveEpilogueINS1G_23Sm100TmaWarpSpecializedILi1ELi1ELi32ELb0ELb0EEEJSG_NS5_IJNSV_ISF_SC_EES1L_EEESH_SI_SH_SI_NS1G_6fusion15FusionCallbacksIS1K_NS1N_17LinearCombinationISH_fSH_fLNS_15FloatRoundStyleE2EEESG_S1M_JEEENS4_5SM1004TMEM4LOAD26SM100_TMEM_LOAD_16dp32b32xENS4_13SM90_TMA_LOADES1D_NS4_39AutoVectorizingCopyWithAssumedAlignmentILi128EEENS4_14SM90_TMA_STOREES1D_S1Z_S1Z_EEEvvEEEEvNT_6ParamsE,"aw",@nobits
	.sectionflags	@""
	.align	16
	.zero		1024


//--------------------- .nv.shared.reserved.0     --------------------------
	.section	.nv.shared.reserved.0,"aw",@nobits
	.weak		__nv_reservedSMEM_offset_0_alias
	.size		__nv_reservedSMEM_offset_0_alias, 0, 64
	.other		__nv_reservedSMEM_offset_0_alias,@"STO_CUDA_RESERVED_SHARED STV_DEFAULT"
__nv_reservedSMEM_offset_0_alias:
	.zero		0
.nv.shared.reserved.0:
	.zero		64
	.weak		__nv_reservedSMEM_tcgen05_partition
	.type		__nv_reservedSMEM_tcgen05_partition,@object
	.size		__nv_reservedSMEM_tcgen05_partition,(.L_0 - __nv_reservedSMEM_tcgen05_partition)
__nv_reservedSMEM_tcgen05_partition:
	.zero		32
.L_0:


//--------------------- .nv.global                --------------------------
	.section	.nv.global,"aw",@nobits
.nv.global:
	.type		_ZN40_INTERNAL_42ea4d3a_4_k_cu_4c8dcee5_103724cute1_E,@object
	.size		_ZN40_INTERNAL_42ea4d3a_4_k_cu_4c8dcee5_103724cute1_E,(_ZN40_INTERNAL_42ea4d3a_4_k_cu_4c8dcee5_103724cuda3std3__45__cpo6cbeginE - _ZN40_INTERNAL_42ea4d3a_4_k_cu_4c8dcee5_103724cute1_E)
_ZN40_INTERNAL_42ea4d3a_4_k_cu_4c8dcee5_103724cute1_E:
	.zero		1
	.type		_ZN40_INTERNAL_42ea4d3a_4_k_cu_4c8dcee5_103724cuda3std3__45__cpo6cbeginE,@object
	.size		_ZN40_INTERNAL_42ea4d3a_4_k_cu_4c8dcee5_103724cuda3std3__45__cpo6cbeginE,(_ZN40_INTERNAL_42ea4d3a_4_k_cu_4c8dcee5_103724cuda3std3__48in_placeE - _ZN40_INTERNAL_42ea4d3a_4_k_cu_4c8dcee5_103724cuda3std3__45__cpo6cbeginE)
_ZN40_INTERNAL_42ea4d3a_4_k_cu_4c8dcee5_103724cuda3std3__45__cpo6cbeginE:
	.zero		1
	.type		_ZN40_INTERNAL_42ea4d3a_4_k_cu_4c8dcee5_103724cuda3std3__48in_placeE,@object
	.size		_ZN40_INTERNAL_42ea4d3a_4_k_cu_4c8dcee5_103724cuda3std3__48in_placeE,(_ZN40_INTERNAL_42ea4d3a_4_k_cu_4c8dcee5_103724cuda3std6ranges3__45__cpo9iter_moveE - _ZN40_INTERNAL_42ea4d3a_4_k_cu_4c8dcee5_103724cuda3std3__48in_placeE)
_ZN40_INTERNAL_42ea4d3a_4_k_cu_4c8dcee5_103724cuda3std3__48in_placeE:
	.zero		1
	.type		_ZN40_INTERNAL_42ea4d3a_4_k_cu_4c8dcee5_103724cuda3std6ranges3__45__cpo9iter_moveE,@object
	.size		_ZN40_INTERNAL_42ea4d3a_4_k_cu_4c8dcee5_103724cuda3std6ranges3__45__cpo9iter_moveE,(_ZN40_INTERNAL_42ea4d3a_4_k_cu_4c8dcee5_103724cuda3std3__45__cpo5beginE - _ZN40_INTERNAL_42ea4d3a_4_k_cu_4c8dcee5_103724cuda3std6ranges3__45__cpo9iter_moveE)
_ZN40_INTERNAL_42ea4d3a_4_k_cu_4c8dcee5_103724cuda3std6ranges3__45__cpo9iter_moveE:
	.zero		1
	.type		_ZN40_INTERNAL_42ea4d3a_4_k_cu_4c8dcee5_103724cuda3std3__45__cpo5beginE,@object
	.size		_ZN40_INTERNAL_42ea4d3a_4_k_cu_4c8dcee5_103724cuda3std3__45__cpo5beginE,(_ZN40_INTERNAL_42ea4d3a_4_k_cu_4c8dcee5_103724cuda3std3__442_GLOBAL__N__42ea4d3a_4_k_cu_4c8dcee5_103726ignoreE - _ZN40_INTERNAL_42ea4d3a_4_k_cu_4c8dcee5_103724cuda3std3__45__cpo5beginE)
_ZN40_INTERNAL_42ea4d3a_4_k_cu_4c8dcee5_103724cuda3std3__45__cpo5beginE:
	.zero		1
	.type		_ZN40_INTERNAL_42ea4d3a_4_k_cu_4c8dcee5_103724cuda3std3__442_GLOBAL__N__42ea4d3a_4_k_cu_4c8dcee5_103726ignoreE,@object
	.size		_ZN40_INTERNAL_42ea4d3a_4_k_cu_4c8dcee5_103724cuda3std3__442_GLOBAL__N__42ea4d3a_4_k_cu_4c8dcee5_103726ignoreE,(_ZN40_INTERNAL_42ea4d3a_4_k_cu_4c8dcee5_103724cute7productE - _ZN40_INTERNAL_42ea4d3a_4_k_cu_4c8dcee5_103724cuda3std3__442_GLOBAL__N__42ea4d3a_4_k_cu_4c8dcee5_103726ignoreE)
_ZN40_INTERNAL_42ea4d3a_4_k_cu_4c8dcee5_103724cuda3std3__442_GLOBAL__N__42ea4d3a_4_k_cu_4c8dcee5_103726ignoreE:
	.zero		1
	.type		_ZN40_INTERNAL_42ea4d3a_4_k_cu_4c8dcee5_103724cute7productE,@object
	.size		_ZN40_INTERNAL_42ea4d3a_4_k_cu_4c8dcee5_103724cute7productE,(_ZN40_INTERNAL_42ea4d3a_4_k_cu_4c8dcee5_103724cuda3std3__45__cpo3endE - _ZN40_INTERNAL_42ea4d3a_4_k_cu_4c8dcee5_103724cute7productE)
_ZN40_INTERNAL_42ea4d3a_4_k_cu_4c8dcee5_103724cute7productE:
	.zero		1
	.type		_ZN40_INTERNAL_42ea4d3a_4_k_cu_4c8dcee5_103724cuda3std3__45__cpo3endE,@object
	.size		_ZN40_INTERNAL_42ea4d3a_4_k_cu_4c8dcee5_103724cuda3std3__45__cpo3endE,(_ZN40_INTERNAL_42ea4d3a_4_k_cu_4c8dcee5_103724cuda3std3__419piecewise_constructE - _ZN40_INTERNAL_42ea4d3a_4_k_cu_4c8dcee5_103724cuda3std3__45__cpo3endE)
_ZN40_INTERNAL_42ea4d3a_4_k_cu_4c8dcee5_103724cuda3std3__45__cpo3endE:
	.zero		1
	.type		_ZN40_INTERNAL_42ea4d3a_4_k_cu_4c8dcee5_103724cuda3std3__419piecewise_constructE,@object
	.size		_ZN40_INTERNAL_42ea4d3a_4_k_cu_4c8dcee5_103724cuda3std3__419piecewise_constructE,(_ZN40_INTERNAL_42ea4d3a_4_k_cu_4c8dcee5_103724cuda3std3__45__cpo4cendE - _ZN40_INTERNAL_42ea4d3a_4_k_cu_4c8dcee5_103724cuda3std3__419piecewise_constructE)
_ZN40_INTERNAL_42ea4d3a_4_k_cu_4c8dcee5_103724cuda3std3__419piecewise_constructE:
	.zero		1
	.type		_ZN40_INTERNAL_42ea4d3a_4_k_cu_4c8dcee5_103724cuda3std3__45__cpo4cendE,@object
	.size		_ZN40_INTERNAL_42ea4d3a_4_k_cu_4c8dcee5_103724cuda3std3__45__cpo4cendE,(_ZN40_INTERNAL_42ea4d3a_4_k_cu_4c8dcee5_103724cuda3std6ranges3__45__cpo4swapE - _ZN40_INTERNAL_42ea4d3a_4_k_cu_4c8dcee5_103724cuda3std3__45__cpo4cendE)
_ZN40_INTERNAL_42ea4d3a_4_k_cu_4c8dcee5_103724cuda3std3__45__cpo4cendE:
	.zero		1
	.type		_ZN40_INTERNAL_42ea4d3a_4_k_cu_4c8dcee5_103724cuda3std6ranges3__45__cpo4swapE,@object
	.size		_ZN40_INTERNAL_42ea4d3a_4_k_cu_4c8dcee5_103724cuda3std6ranges3__45__cpo4swapE,(.L_10 - _ZN40_INTERNAL_42ea4d3a_4_k_cu_4c8dcee5_103724cuda3std6ranges3__45__cpo4swapE)
_ZN40_INTERNAL_42ea4d3a_4_k_cu_4c8dcee5_103724cuda3std6ranges3__45__cpo4swapE:
	.zero		1
.L_10:


//--------------------- .nv.constant0._ZN7cutlass13device_kernelINS_4gemm6kernel13GemmUniversalIN4cute5tupleIJiiiiEEENS1_10collective13CollectiveMmaINS1_35MainloopSm100TmaUmmaWarpSpecializedILi5ELi2ELi4ENS5_IJNS4_1CILi2EEESB_NSA_ILi1EEEEEEEENS5_IJNSA_ILi64EEESF_SF_EEENS_12float_e5m2_tENS5_IJlSC_lEEESH_SI_NS4_8TiledMMAINS4_8MMA_AtomIJNS4_10MMA_TraitsINS4_19SM100_MMA_F8F6F4_SSEJSH_SH_fSF_SF_NS4_17integral_constantINS4_4UMMA5MajorELSP_0EEESQ_NSN_INSO_7ScaleInELSR_0EEESS_EEEEEENS4_6LayoutINS5_IJSC_SC_SC_EEENS5_IJNSA_ILi0EEESX_SX_EEEEENS5_IJNS4_10UnderscoreES10_S10_EEEEENS4_23SM90_TMA_LOAD_MULTICASTENS4_14ComposedLayoutINS4_7SwizzleILi2ELi4ELi3EEENS4_18smem_ptr_flag_bitsILi8EEENSV_INS5_IJNSA_ILi8EEESF_EEENS5_IJSF_SC_EEEEEEEvNS4_8identityES13_S1D_vS1E_EENS_8epilogue10collective18CollectiveEpilogueINS1G_23Sm100TmaWarpSpecializedILi1ELi1ELi32ELb0ELb0EEEJSG_NS5_IJNSV_ISF_SC_EES1L_EEESH_SI_SH_SI_NS1G_6fusion15FusionCallbacksIS1K_NS1N_17LinearCombinationISH_fSH_fLNS_15FloatRoundStyleE2EEESG_S1M_JEEENS4_5SM1004TMEM4LOAD26SM100_TMEM_LOAD_16dp32b32xENS4_13SM90_TMA_LOADES1D_NS4_39AutoVectorizingCopyWithAssumedAlignmentILi128EEENS4_14SM90_TMA_STOREES1D_S1Z_S1Z_EEEvvEEEEvNT_6ParamsE --------------------------
	.section	.nv.constant0._ZN7cutlass13device_kernelINS_4gemm6kernel13GemmUniversalIN4cute5tupleIJiiiiEEENS1_10collective13CollectiveMmaINS1_35MainloopSm100TmaUmmaWarpSpecializedILi5ELi2ELi4ENS5_IJNS4_1CILi2EEESB_NSA_ILi1EEEEEEEENS5_IJNSA_ILi64EEESF_SF_EEENS_12float_e5m2_tENS5_IJlSC_lEEESH_SI_NS4_8TiledMMAINS4_8MMA_AtomIJNS4_10MMA_TraitsINS4_19SM100_MMA_F8F6F4_SSEJSH_SH_fSF_SF_NS4_17integral_constantINS4_4UMMA5MajorELSP_0EEESQ_NSN_INSO_7ScaleInELSR_0EEESS_EEEEEENS4_6LayoutINS5_IJSC_SC_SC_EEENS5_IJNSA_ILi0EEESX_SX_EEEEENS5_IJNS4_10UnderscoreES10_S10_EEEEENS4_23SM90_TMA_LOAD_MULTICASTENS4_14ComposedLayoutINS4_7SwizzleILi2ELi4ELi3EEENS4_18smem_ptr_flag_bitsILi8EEENSV_INS5_IJNSA_ILi8EEESF_EEENS5_IJSF_SC_EEEEEEEvNS4_8identityES13_S1D_vS1E_EENS_8epilogue10collective18CollectiveEpilogueINS1G_23Sm100TmaWarpSpecializedILi1ELi1ELi32ELb0ELb0EEEJSG_NS5_IJNSV_ISF_SC_EES1L_EEESH_SI_SH_SI_NS1G_6fusion15FusionCallbacksIS1K_NS1N_17LinearCombinationISH_fSH_fLNS_15FloatRoundStyleE2EEESG_S1M_JEEENS4_5SM1004TMEM4LOAD26SM100_TMEM_LOAD_16dp32b32xENS4_13SM90_TMA_LOADES1D_NS4_39AutoVectorizingCopyWithAssumedAlignmentILi128EEENS4_14SM90_TMA_STOREES1D_S1Z_S1Z_EEEvvEEEEvNT_6ParamsE,"a",@progbits
	.sectionflags	@""
	.align	4
.nv.constant0._ZN7cutlass13device_kernelINS_4gemm6kernel13GemmUniversalIN4cute5tupleIJiiiiEEENS1_10collective13CollectiveMmaINS1_35MainloopSm100TmaUmmaWarpSpecializedILi5ELi2ELi4ENS5_IJNS4_1CILi2EEESB_NSA_ILi1EEEEEEEENS5_IJNSA_ILi64EEESF_SF_EEENS_12float_e5m2_tENS5_IJlSC_lEEESH_SI_NS4_8TiledMMAINS4_8MMA_AtomIJNS4_10MMA_TraitsINS4_19SM100_MMA_F8F6F4_SSEJSH_SH_fSF_SF_NS4_17integral_constantINS4_4UMMA5MajorELSP_0EEESQ_NSN_INSO_7ScaleInELSR_0EEESS_EEEEEENS4_6LayoutINS5_IJSC_SC_SC_EEENS5_IJNSA_ILi0EEESX_SX_EEEEENS5_IJNS4_10UnderscoreES10_S10_EEEEENS4_23SM90_TMA_LOAD_MULTICASTENS4_14ComposedLayoutINS4_7SwizzleILi2ELi4ELi3EEENS4_18smem_ptr_flag_bitsILi8EEENSV_INS5_IJNSA_ILi8EEESF_EEENS5_IJSF_SC_EEEEEEEvNS4_8identityES13_S1D_vS1E_EENS_8epilogue10collective18CollectiveEpilogueINS1G_23Sm100TmaWarpSpecializedILi1ELi1ELi32ELb0ELb0EEEJSG_NS5_IJNSV_ISF_SC_EES1L_EEESH_SI_SH_SI_NS1G_6fusion15FusionCallbacksIS1K_NS1N_17LinearCombinationISH_fSH_fLNS_15FloatRoundStyleE2EEESG_S1M_JEEENS4_5SM1004TMEM4LOAD26SM100_TMEM_LOAD_16dp32b32xENS4_13SM90_TMA_LOADES1D_NS4_39AutoVectorizingCopyWithAssumedAlignmentILi128EEENS4_14SM90_TMA_STOREES1D_S1Z_S1Z_EEEvvEEEEvNT_6ParamsE:
	.zero		2944


//--------------------- SYMBOLS --------------------------

	.type		.nv.reservedSmem.offset0,@object
	.size		.nv.reservedSmem.offset0,0x4
	.type		.nv.reservedSmem.cap,@object
	.size		.nv.reservedSmem.cap,0x4
	.type		__assertfail,@function
